	.headerflags	@"EF_CUDA_TEXMODE_UNIFIED EF_CUDA_64BIT_ADDRESS EF_CUDA_ACCELERATORS EF_CUDA_SM90 EF_CUDA_VIRTUAL_SM(EF_CUDA_SM90)"
	.elftype	@"ET_EXEC"


//--------------------- .nv.info                  --------------------------
	.section	.nv.info,"",@"SHT_CUDA_INFO"
	.align	4


	//----- nvinfo : EIATTR_REGCOUNT
	.align		4
        /*0000*/ 	.byte	0x04, 0x2f
        /*0002*/ 	.short	(.L_3 - .L_2)
	.align		4
.L_2:
        /*0004*/ 	.word	index@(triton_poi_fused__native_batch_norm_legit_no_training_mul_softplus_tanh_8)
        /*0008*/ 	.word	0x0000003c


	//----- nvinfo : EIATTR_MIN_STACK_SIZE
	.align		4
.L_3:
        /*000c*/ 	.byte	0x04, 0x12
        /*000e*/ 	.short	(.L_5 - .L_4)
	.align		4
.L_4:
        /*0010*/ 	.word	index@(triton_poi_fused__native_batch_norm_legit_no_training_mul_softplus_tanh_8)
        /*0014*/ 	.word	0x00000000


	//----- nvinfo : EIATTR_FRAME_SIZE
	.align		4
.L_5:
        /*0018*/ 	.byte	0x04, 0x11
        /*001a*/ 	.short	(.L_7 - .L_6)
	.align		4
.L_6:
        /*001c*/ 	.word	index@(triton_poi_fused__native_batch_norm_legit_no_training_mul_softplus_tanh_8)
        /*0020*/ 	.word	0x00000000


	//----- nvinfo : EIATTR_MIN_STACK_SIZE
	.align		4
.L_7:
        /*0024*/ 	.byte	0x04, 0x12
        /*0026*/ 	.short	(.L_9 - .L_8)
	.align		4
.L_8:
        /*0028*/ 	.word	index@(triton_poi_fused__native_batch_norm_legit_no_training_mul_softplus_tanh_8)
        /*002c*/ 	.word	0x00000000
.L_9:


//--------------------- .nv.info.triton_poi_fused__native_batch_norm_legit_no_training_mul_softplus_tanh_8 --------------------------
	.section	.nv.info.triton_poi_fused__native_batch_norm_legit_no_training_mul_softplus_tanh_8,"",@"SHT_CUDA_INFO"
	.sectionflags	@""
	.align	4


	//----- nvinfo : EIATTR_CUDA_API_VERSION
	.align		4
        /*0000*/ 	.byte	0x04, 0x37
        /*0002*/ 	.short	(.L_11 - .L_10)
.L_10:
        /*0004*/ 	.word	0x0000007c


	//----- nvinfo : EIATTR_KPARAM_INFO
	.align		4
.L_11:
        /*0008*/ 	.byte	0x04, 0x17
        /*000a*/ 	.short	(.L_13 - .L_12)
.L_12:
        /*000c*/ 	.word	0x00000000
        /*0010*/ 	.short	0x0007
        /*0012*/ 	.short	0x0034
        /*0014*/ 	.byte	0x00, 0xf0, 0x11, 0x00


	//----- nvinfo : EIATTR_KPARAM_INFO
	.align		4
.L_13:
        /*0018*/ 	.byte	0x04, 0x17
        /*001a*/ 	.short	(.L_15 - .L_14)
.L_14:
        /*001c*/ 	.word	0x00000000
        /*0020*/ 	.short	0x0006
        /*0022*/ 	.short	0x0030
        /*0024*/ 	.byte	0x00, 0xf0, 0x11, 0x00


	//----- nvinfo : EIATTR_KPARAM_INFO
	.align		4
.L_15:
        /*0028*/ 	.byte	0x04, 0x17
        /*002a*/ 	.short	(.L_17 - .L_16)
.L_16:
        /*002c*/ 	.word	0x00000000
        /*0030*/ 	.short	0x0005
        /*0032*/ 	.short	0x0028
        /*0034*/ 	.byte	0x00, 0xf4, 0x21, 0x00


	//----- nvinfo : EIATTR_KPARAM_INFO
	.align		4
.L_17:
        /*0038*/ 	.byte	0x04, 0x17
        /*003a*/ 	.short	(.L_19 - .L_18)
.L_18:
        /*003c*/ 	.word	0x00000000
        /*0040*/ 	.short	0x0004
        /*0042*/ 	.short	0x0020
        /*0044*/ 	.byte	0x00, 0xf4, 0x21, 0x00


	//----- nvinfo : EIATTR_KPARAM_INFO
	.align		4
.L_19:
        /*0048*/ 	.byte	0x04, 0x17
        /*004a*/ 	.short	(.L_21 - .L_20)
.L_20:
        /*004c*/ 	.word	0x00000000
        /*0050*/ 	.short	0x0003
        /*0052*/ 	.short	0x0018
        /*0054*/ 	.byte	0x00, 0xf4, 0x21, 0x00


	//----- nvinfo : EIATTR_KPARAM_INFO
	.align		4
.L_21:
        /*0058*/ 	.byte	0x04, 0x17
        /*005a*/ 	.short	(.L_23 - .L_22)
.L_22:
        /*005c*/ 	.word	0x00000000
        /*0060*/ 	.short	0x0002
        /*0062*/ 	.short	0x0010
        /*0064*/ 	.byte	0x00, 0xf4, 0x21, 0x00


	//----- nvinfo : EIATTR_KPARAM_INFO
	.align		4
.L_23:
        /*0068*/ 	.byte	0x04, 0x17
        /*006a*/ 	.short	(.L_25 - .L_24)
.L_24:
        /*006c*/ 	.word	0x00000000
        /*0070*/ 	.short	0x0001
        /*0072*/ 	.short	0x0008
        /*0074*/ 	.byte	0x00, 0xf4, 0x21, 0x00


	//----- nvinfo : EIATTR_KPARAM_INFO
	.align		4
.L_25:
        /*0078*/ 	.byte	0x04, 0x17
        /*007a*/ 	.short	(.L_27 - .L_26)
.L_26:
        /*007c*/ 	.word	0x00000000
        /*0080*/ 	.short	0x0000
        /*0082*/ 	.short	0x0000
        /*0084*/ 	.byte	0x00, 0xf4, 0x21, 0x00


	//----- nvinfo : EIATTR_SPARSE_MMA_MASK
	.align		4
.L_27:
        /*0088*/ 	.byte	0x03, 0x50
        /*008a*/ 	.short	0x0000


	//----- nvinfo : EIATTR_MAXREG_COUNT
	.align		4
        /*008c*/ 	.byte	0x03, 0x1b
        /*008e*/ 	.short	0x00ff


	//----- nvinfo : EIATTR_EXIT_INSTR_OFFSETS
	.align		4
        /*0090*/ 	.byte	0x04, 0x1c
        /*0092*/ 	.short	(.L_29 - .L_28)


	//   ....[0]....
.L_28:
        /*0094*/ 	.word	0x00004970


	//   ....[1]....
        /*0098*/ 	.word	0x000049c0


	//----- nvinfo : EIATTR_REQNTID
	.align		4
.L_29:
        /*009c*/ 	.byte	0x04, 0x10
        /*009e*/ 	.short	(.L_31 - .L_30)
.L_30:
        /*00a0*/ 	.word	0x00000100
        /*00a4*/ 	.word	0x00000001
        /*00a8*/ 	.word	0x00000001


	//----- nvinfo : EIATTR_CRS_STACK_SIZE
	.align		4
.L_31:
        /*00ac*/ 	.byte	0x04, 0x1e
        /*00ae*/ 	.short	(.L_33 - .L_32)
.L_32:
        /*00b0*/ 	.word	0x00000000


	//----- nvinfo : EIATTR_CBANK_PARAM_SIZE
	.align		4
.L_33:
        /*00b4*/ 	.byte	0x03, 0x19
        /*00b6*/ 	.short	0x0038


	//----- nvinfo : EIATTR_PARAM_CBANK
	.align		4
        /*00b8*/ 	.byte	0x04, 0x0a
        /*00ba*/ 	.short	(.L_35 - .L_34)
	.align		4
.L_34:
        /*00bc*/ 	.word	index@(.nv.constant0.triton_poi_fused__native_batch_norm_legit_no_training_mul_softplus_tanh_8)
        /*00c0*/ 	.short	0x0210
        /*00c2*/ 	.short	0x0038


	//----- nvinfo : EIATTR_SW_WAR
	.align		4
.L_35:
        /*00c4*/ 	.byte	0x04, 0x36
        /*00c6*/ 	.short	(.L_37 - .L_36)
.L_36:
        /*00c8*/ 	.word	0x00000008
.L_37:


//--------------------- .nv.callgraph             --------------------------
	.section	.nv.callgraph,"",@"SHT_CUDA_CALLGRAPH"
	.align	4
	.sectionentsize	8
	.align		4
        /*0000*/ 	.word	0x00000000
	.align		4
        /*0004*/ 	.word	0xffffffff
	.align		4
        /*0008*/ 	.word	0x00000000
	.align		4
        /*000c*/ 	.word	0xfffffffe
	.align		4
        /*0010*/ 	.word	0x00000000
	.align		4
        /*0014*/ 	.word	0xfffffffd
	.align		4
        /*0018*/ 	.word	0x00000000
	.align		4
        /*001c*/ 	.word	0xfffffffc


//--------------------- .nv.constant4             --------------------------
	.section	.nv.constant4,"a",@progbits
	.align	8
	.align		8
.nv.constant4:
        /*0000*/ 	.dword	_$_str
	.align		8
        /*0008*/ 	.dword	_$_str_$_2


//--------------------- .text.triton_poi_fused__native_batch_norm_legit_no_training_mul_softplus_tanh_8 --------------------------
	.section	.text.triton_poi_fused__native_batch_norm_legit_no_training_mul_softplus_tanh_8,"ax",@progbits
	.sectionflags	@"SHF_BARRIERS=1"
	.align	128
        .global         triton_poi_fused__native_batch_norm_legit_no_training_mul_softplus_tanh_8
        .type           triton_poi_fused__native_batch_norm_legit_no_training_mul_softplus_tanh_8,@function
        .size           triton_poi_fused__native_batch_norm_legit_no_training_mul_softplus_tanh_8,(.L_x_81 - triton_poi_fused__native_batch_norm_legit_no_training_mul_softplus_tanh_8)
        .other          triton_poi_fused__native_batch_norm_legit_no_training_mul_softplus_tanh_8,@"STO_CUDA_ENTRY STV_DEFAULT"
triton_poi_fused__native_batch_norm_legit_no_training_mul_softplus_tanh_8:
.text.triton_poi_fused__native_batch_norm_legit_no_training_mul_softplus_tanh_8:
[----:B------:R-:W0:Y:S01]  /*0000*/  LDC R1, c[0x0][0x28] ;  /* 0x00000a00ff017b82 */ /* 0x000e220000000800 */
[----:B------:R-:W1:Y:S07]  /*0010*/  S2R R0, SR_TID.X ;  /* 0x0000000000007919 */ /* 0x000e6e0000002100 */
[----:B------:R-:W2:Y:S01]  /*0020*/  S2UR UR4, SR_CTAID.X ;  /* 0x00000000000479c3 */ /* 0x000ea20000002500 */
[----:B------:R-:W-:Y:S02]  /*0030*/  CS2R R20, SRZ ;  /* 0x0000000000147805 */ /* 0x000fe4000001ff00 */
[----:B------:R-:W-:Y:S01]  /*0040*/  CS2R R22, SRZ ;  /* 0x0000000000167805 */ /* 0x000fe2000001ff00 */
[----:B------:R-:W-:-:S04]  /*0050*/  ULDC.64 UR8, c[0x0][0x208] ;  /* 0x0000820000087ab9 */ /* 0x000fc80000000a00 */
[----:B------:R-:W3:Y:S01]  /*0060*/  LDC.64 R4, c[0x0][0x220] ;  /* 0x00008800ff047b82 */ /* 0x000ee20000000a00 */
[----:B------:R-:W4:Y:S07]  /*0070*/  S2R R3, SR_CTAID.Y ;  /* 0x0000000000037919 */ /* 0x000f2e0000002600 */
[----:B------:R-:W5:Y:S01]  /*0080*/  LDC.64 R46, c[0x0][0x210] ;  /* 0x00008400ff2e7b82 */ /* 0x000f620000000a00 */
[----:B--2---:R-:W-:-:S07]  /*0090*/  USHF.L.U32 UR4, UR4, 0x4, URZ ;  /* 0x0000000404047899 */ /* 0x004fce000800063f */
[----:B------:R-:W2:Y:S01]  /*00a0*/  LDC.64 R18, c[0x0][0x218] ;  /* 0x00008600ff127b82 */ /* 0x000ea20000000a00 */
[----:B------:R-:W-:Y:S02]  /*00b0*/  MOV R9, UR4 ;  /* 0x0000000400097c02 */ /* 0x000fe40008000f00 */
[----:B-1----:R-:W-:-:S05]  /*00c0*/  SHF.L.U32 R32, R0, 0x2, RZ ;  /* 0x0000000200207819 */ /* 0x002fca00000006ff */
[----:B------:R-:W1:Y:S01]  /*00d0*/  LDC.64 R34, c[0x0][0x228] ;  /* 0x00008a00ff227b82 */ /* 0x000e620000000a00 */
[----:B------:R-:W-:-:S04]  /*00e0*/  LOP3.LUT R9, R9, 0xc, R32, 0xf8, !PT ;  /* 0x0000000c09097812 */ /* 0x000fc800078ef820 */
[C---:B------:R-:W-:Y:S01]  /*00f0*/  ISETP.GE.AND P0, PT, R9.reuse, 0x400, PT ;  /* 0x000004000900780c */ /* 0x040fe20003f06270 */
[----:B---3--:R-:W-:Y:S02]  /*0100*/  IMAD.WIDE R4, R9, 0x4, R4 ;  /* 0x0000000409047825 */ /* 0x008fe400078e0204 */
[----:B------:R-:W3:Y:S10]  /*0110*/  LDC.64 R36, c[0x0][0x230] ;  /* 0x00008c00ff247b82 */ /* 0x000ef40000000a00 */
[----:B------:R2:W5:Y:S01]  /*0120*/  @!P0 LDG.E.EL.128 R20, desc[UR8][R4.64] ;  /* 0x0000000804148981 */ /* 0x000562000c2e1d00 */
[----:B------:R-:W-:-:S02]  /*0130*/  SHF.R.U32.HI R2, RZ, 0x2, R0 ;  /* 0x00000002ff027819 */ /* 0x000fc40000011600 */
[----:B------:R-:W-:Y:S02]  /*0140*/  CS2R R28, SRZ ;  /* 0x00000000001c7805 */ /* 0x000fe4000001ff00 */
[----:B------:R-:W-:Y:S02]  /*0150*/  CS2R R30, SRZ ;  /* 0x00000000001e7805 */ /* 0x000fe4000001ff00 */
[----:B------:R-:W-:Y:S02]  /*0160*/  CS2R R6, SRZ ;  /* 0x0000000000067805 */ /* 0x000fe4000001ff00 */
[----:B------:R-:W-:Y:S01]  /*0170*/  SGXT.U32 R2, R2, 0x6 ;  /* 0x000000060202781a */ /* 0x000fe20000000000 */
[----:B--2---:R-:W-:-:S03]  /*0180*/  IMAD.WIDE R18, R9, 0x4, R18 ;  /* 0x0000000409127825 */ /* 0x004fc600078e0212 */
[----:B----4-:R-:W-:Y:S02]  /*0190*/  PRMT R25, R2, 0x6540, R3 ;  /* 0x0000654002197816 */ /* 0x010fe40000000003 */
[----:B0-----:R-:W-:Y:S01]  /*01a0*/  CS2R R4, SRZ ;  /* 0x0000000000047805 */ /* 0x001fe2000001ff00 */
[----:B-1----:R-:W-:Y:S01]  /*01b0*/  IMAD.WIDE R34, R9, 0x4, R34 ;  /* 0x0000000409227825 */ /* 0x002fe200078e0222 */
[----:B------:R-:W-:Y:S02]  /*01c0*/  LEA R25, R25, R9, 0xa ;  /* 0x0000000919197211 */ /* 0x000fe400078e50ff */
[----:B------:R-:W-:Y:S01]  /*01d0*/  CS2R R10, SRZ ;  /* 0x00000000000a7805 */ /* 0x000fe2000001ff00 */
[----:B---3--:R-:W-:Y:S01]  /*01e0*/  IMAD.WIDE R36, R9, 0x4, R36 ;  /* 0x0000000409247825 */ /* 0x008fe200078e0224 */
[----:B------:R-:W2:Y:S03]  /*01f0*/  @!P0 LDG.E.EL.128 R4, desc[UR8][R18.64] ;  /* 0x0000000812048981 */ /* 0x000ea6000c2e1d00 */
[----:B-----5:R-:W-:Y:S01]  /*0200*/  IMAD.WIDE R16, R25, 0x4, R46 ;  /* 0x0000000419107825 */ /* 0x020fe200078e022e */
[----:B------:R-:W-:-:S02]  /*0210*/  CS2R R8, SRZ ;  /* 0x0000000000087805 */ /* 0x000fc4000001ff00 */
[----:B------:R-:W-:Y:S02]  /*0220*/  CS2R R12, SRZ ;  /* 0x00000000000c7805 */ /* 0x000fe4000001ff00 */
[----:B------:R-:W-:Y:S01]  /*0230*/  CS2R R14, SRZ ;  /* 0x00000000000e7805 */ /* 0x000fe2000001ff00 */
[----:B------:R0:W2:Y:S04]  /*0240*/  @!P0 LDG.E.EL.128 R28, desc[UR8][R16.64] ;  /* 0x00000008101c8981 */ /* 0x0000a8000c2e1d00 */
[----:B------:R-:W3:Y:S04]  /*0250*/  @!P0 LDG.E.EL.128 R8, desc[UR8][R34.64] ;  /* 0x0000000822088981 */ /* 0x000ee8000c2e1d00 */
[----:B------:R1:W3:Y:S01]  /*0260*/  @!P0 LDG.E.EL.128 R12, desc[UR8][R36.64] ;  /* 0x00000008240c8981 */ /* 0x0002e2000c2e1d00 */
[----:B------:R-:W-:-:S02]  /*0270*/  IADD3 R27, R25, 0x10000, RZ ;  /* 0x00010000191b7810 */ /* 0x000fc40007ffe0ff */
[----:B0-----:R-:W-:Y:S02]  /*0280*/  CS2R R16, SRZ ;  /* 0x0000000000107805 */ /* 0x001fe4000001ff00 */
[----:B------:R-:W-:Y:S01]  /*0290*/  CS2R R18, SRZ ;  /* 0x0000000000127805 */ /* 0x000fe2000001ff00 */
[----:B------:R-:W-:-:S05]  /*02a0*/  IMAD.WIDE R26, R27, 0x4, R46 ;  /* 0x000000041b1a7825 */ /* 0x000fca00078e022e */
[----:B------:R0:W4:Y:S01]  /*02b0*/  @!P0 LDG.E.EL.128 R16, desc[UR8][R26.64] ;  /* 0x000000081a108981 */ /* 0x000122000c2e1d00 */
[----:B------:R-:W-:Y:S01]  /*02c0*/  HFMA2.MMA R0, -RZ, RZ, 1.625, 0 ;  /* 0x3e800000ff007435 */ /* 0x000fe200000001ff */
[----:B-1----:R-:W-:Y:S02]  /*02d0*/  IADD3 R37, R25, 0x20000, RZ ;  /* 0x0002000019257810 */ /* 0x002fe40007ffe0ff */
[----:B------:R-:W-:-:S03]  /*02e0*/  IADD3 R25, R25, 0x30000, RZ ;  /* 0x0003000019197810 */ /* 0x000fc60007ffe0ff */
[----:B------:R-:W-:-:S04]  /*02f0*/  IMAD.WIDE R36, R37, 0x4, R46 ;  /* 0x0000000425247825 */ /* 0x000fc800078e022e */
[----:B------:R-:W-:-:S04]  /*0300*/  IMAD.WIDE R46, R25, 0x4, R46 ;  /* 0x00000004192e7825 */ /* 0x000fc800078e022e */
[----:B------:R-:W-:-:S04]  /*0310*/  FADD R20, R20, 9.9999997473787516356e-06 ;  /* 0x3727c5ac14147421 */ /* 0x000fc80000000000 */
[----:B------:R-:W1:Y:S01]  /*0320*/  MUFU.SQRT R24, R20 ;  /* 0x0000001400187308 */ /* 0x000e620000002000 */
[----:B------:R-:W-:Y:S01]  /*0330*/  FADD R21, R21, 9.9999997473787516356e-06 ;  /* 0x3727c5ac15157421 */ /* 0x000fe20000000000 */
[C---:B-1----:R-:W-:Y:S02]  /*0340*/  FSETP.GT.AND P1, PT, R24.reuse, 8.50705917302346158658e+37, PT ;  /* 0x7e8000001800780b */ /* 0x042fe40003f24000 */
[----:B------:R-:W-:-:S04]  /*0350*/  FSETP.GEU.AND P2, PT, R24, 1.175494350822287508e-38, PT ;  /* 0x008000001800780b */ /* 0x000fc80003f4e000 */
[----:B------:R-:W1:Y:S07]  /*0360*/  MUFU.SQRT R33, R21 ;  /* 0x0000001500217308 */ /* 0x000e6e0000002000 */
[----:B------:R-:W-:-:S04]  /*0370*/  @P1 FMUL R24, R24, 0.25 ;  /* 0x3e80000018181820 */ /* 0x000fc80000400000 */
[----:B------:R-:W-:-:S04]  /*0380*/  @!P2 FMUL R24, R24, 16777216 ;  /* 0x4b8000001818a820 */ /* 0x000fc80000400000 */
[----:B------:R-:W5:Y:S01]  /*0390*/  MUFU.RCP R44, R24 ;  /* 0x00000018002c7308 */ /* 0x000f620000001000 */
[C---:B-1----:R-:W-:Y:S01]  /*03a0*/  FSETP.GT.AND P3, PT, R33.reuse, 8.50705917302346158658e+37, PT ;  /* 0x7e8000002100780b */ /* 0x042fe20003f64000 */
[----:B------:R-:W-:Y:S01]  /*03b0*/  FADD R22, R22, 9.9999997473787516356e-06 ;  /* 0x3727c5ac16167421 */ /* 0x000fe20000000000 */
[----:B------:R-:W-:Y:S02]  /*03c0*/  FSEL R21, R0, 1, P1 ;  /* 0x3f80000000157808 */ /* 0x000fe40000800000 */
[----:B------:R-:W-:-:S03]  /*03d0*/  FSETP.GEU.AND P4, PT, R33, 1.175494350822287508e-38, PT ;  /* 0x008000002100780b */ /* 0x000fc60003f8e000 */
[----:B------:R-:W1:Y:S01]  /*03e0*/  MUFU.SQRT R22, R22 ;  /* 0x0000001600167308 */ /* 0x000e620000002000 */
[----:B------:R-:W-:-:S04]  /*03f0*/  @!P2 FMUL R21, R21, 16777216 ;  /* 0x4b8000001515a820 */ /* 0x000fc80000400000 */
[----:B-----5:R-:W-:Y:S01]  /*0400*/  FMUL R44, R44, R21 ;  /* 0x000000152c2c7220 */ /* 0x020fe20000400000 */
[----:B--2---:R-:W-:Y:S01]  /*0410*/  FADD R21, -R4, R28 ;  /* 0x0000001c04157221 */ /* 0x004fe20000000100 */
[----:B------:R-:W-:-:S03]  /*0420*/  @P3 FMUL R33, R33, 0.25 ;  /* 0x3e80000021213820 */ /* 0x000fc60000400000 */
[----:B------:R-:W-:Y:S01]  /*0430*/  FMUL R21, R21, R44 ;  /* 0x0000002c15157220 */ /* 0x000fe20000400000 */
[----:B------:R-:W-:-:S03]  /*0440*/  @!P4 FMUL R33, R33, 16777216 ;  /* 0x4b8000002121c820 */ /* 0x000fc60000400000 */
[----:B---3--:R-:W-:Y:S01]  /*0450*/  FFMA R28, R21, R8, R12 ;  /* 0x00000008151c7223 */ /* 0x008fe2000000000c */
[----:B------:R2:W3:Y:S01]  /*0460*/  MUFU.RCP R45, R33 ;  /* 0x00000021002d7308 */ /* 0x0004e20000001000 */
[C---:B-1----:R-:W-:Y:S02]  /*0470*/  FSETP.GT.AND P1, PT, R22.reuse, 8.50705917302346158658e+37, PT ;  /* 0x7e8000001600780b */ /* 0x042fe40003f24000 */
[----:B------:R-:W-:Y:S01]  /*0480*/  FSETP.GEU.AND P2, PT, R22, 1.175494350822287508e-38, PT ;  /* 0x008000001600780b */ /* 0x000fe20003f4e000 */
[----:B------:R-:W-:Y:S01]  /*0490*/  FADD R23, R23, 9.9999997473787516356e-06 ;  /* 0x3727c5ac17177421 */ /* 0x000fe20000000000 */
[----:B------:R-:W-:Y:S01]  /*04a0*/  FSEL R20, R0, 1, P3 ;  /* 0x3f80000000147808 */ /* 0x000fe20001800000 */
[----:B--2---:R-:W-:-:S04]  /*04b0*/  FMUL R33, R28, 1.4426950216293334961 ;  /* 0x3fb8aa3b1c217820 */ /* 0x004fc80000400000 */
[----:B------:R-:W-:Y:S01]  /*04c0*/  @!P4 FMUL R20, R20, 16777216 ;  /* 0x4b8000001414c820 */ /* 0x000fe20000400000 */
[----:B------:R-:W-:Y:S01]  /*04d0*/  FSETP.GEU.AND P3, PT, R33, -126, PT ;  /* 0xc2fc00002100780b */ /* 0x000fe20003f6e000 */
[----:B------:R-:W1:Y:S02]  /*04e0*/  MUFU.SQRT R23, R23 ;  /* 0x0000001700177308 */ /* 0x000e640000002000 */
[----:B------:R-:W-:Y:S01]  /*04f0*/  @P1 FMUL R22, R22, 0.25 ;  /* 0x3e80000016161820 */ /* 0x000fe20000400000 */
[----:B---3--:R-:W-:Y:S01]  /*0500*/  FMUL R45, R45, R20 ;  /* 0x000000142d2d7220 */ /* 0x008fe20000400000 */
[----:B------:R-:W-:Y:S02]  /*0510*/  FADD R20, -R5, R29 ;  /* 0x0000001d05147221 */ /* 0x000fe40000000100 */
[----:B------:R-:W-:Y:S02]  /*0520*/  @!P2 FMUL R22, R22, 16777216 ;  /* 0x4b8000001616a820 */ /* 0x000fe40000400000 */
[----:B------:R-:W-:-:S02]  /*0530*/  FMUL R20, R20, R45 ;  /* 0x0000002d14147220 */ /* 0x000fc40000400000 */
[----:B------:R-:W2:Y:S02]  /*0540*/  MUFU.RCP R34, R22 ;  /* 0x0000001600227308 */ /* 0x000ea40000001000 */
[----:B------:R-:W-:Y:S01]  /*0550*/  @!P3 FMUL R33, R33, 0.5 ;  /* 0x3f0000002121b820 */ /* 0x000fe20000400000 */
[----:B------:R-:W-:Y:S01]  /*0560*/  FFMA R29, R20, R9, R13 ;  /* 0x00000009141d7223 */ /* 0x000fe2000000000d */
[----:B------:R-:W-:Y:S02]  /*0570*/  FSEL R21, R0, 1, P1 ;  /* 0x3f80000000157808 */ /* 0x000fe40000800000 */
[----:B-1----:R-:W-:Y:S01]  /*0580*/  FSETP.GT.AND P4, PT, R23, 8.50705917302346158658e+37, PT ;  /* 0x7e8000001700780b */ /* 0x002fe20003f84000 */
[----:B------:R-:W-:Y:S01]  /*0590*/  FMUL R40, R29, 1.4426950216293334961 ;  /* 0x3fb8aa3b1d287820 */ /* 0x000fe20000400000 */
[----:B------:R-:W1:Y:S01]  /*05a0*/  MUFU.EX2 R33, R33 ;  /* 0x0000002100217308 */ /* 0x000e620000000800 */
[----:B------:R-:W-:Y:S01]  /*05b0*/  FSETP.GEU.AND P1, PT, R23, 1.175494350822287508e-38, PT ;  /* 0x008000001700780b */ /* 0x000fe20003f2e000 */
[----:B------:R-:W-:-:S02]  /*05c0*/  @!P2 FMUL R21, R21, 16777216 ;  /* 0x4b8000001515a820 */ /* 0x000fc40000400000 */
[----:B------:R-:W-:Y:S02]  /*05d0*/  FSETP.GEU.AND P2, PT, R40, -126, PT ;  /* 0xc2fc00002800780b */ /* 0x000fe40003f4e000 */
[----:B--2---:R-:W-:Y:S01]  /*05e0*/  FMUL R34, R34, R21 ;  /* 0x0000001522227220 */ /* 0x004fe20000400000 */
[----:B------:R-:W-:-:S04]  /*05f0*/  FADD R21, -R6, R30 ;  /* 0x0000001e06157221 */ /* 0x000fc80000000100 */
[----:B------:R-:W-:Y:S01]  /*0600*/  @P4 FMUL R23, R23, 0.25 ;  /* 0x3e80000017174820 */ /* 0x000fe20000400000 */
[----:B------:R-:W-:Y:S01]  /*0610*/  FMUL R21, R21, R34 ;  /* 0x0000002215157220 */ /* 0x000fe20000400000 */
[----:B-1----:R-:W-:Y:S02]  /*0620*/  @!P3 FMUL R33, R33, R33 ;  /* 0x000000212121b220 */ /* 0x002fe40000400000 */
[----:B------:R-:W-:Y:S01]  /*0630*/  @!P1 FMUL R23, R23, 16777216 ;  /* 0x4b80000017179820 */ /* 0x000fe20000400000 */
[----:B------:R-:W-:Y:S01]  /*0640*/  FFMA R30, R21, R10, R14 ;  /* 0x0000000a151e7223 */ /* 0x000fe2000000000e */
[----:B------:R-:W-:Y:S01]  /*0650*/  @!P2 FMUL R40, R40, 0.5 ;  /* 0x3f0000002828a820 */ /* 0x000fe20000400000 */
[----:B0-----:R-:W-:Y:S01]  /*0660*/  FADD.FTZ.RZ R26, R33, 1 ;  /* 0x3f800000211a7421 */ /* 0x001fe2000001c000 */
[----:B------:R-:W0:Y:S01]  /*0670*/  MUFU.RCP R39, R23 ;  /* 0x0000001700277308 */ /* 0x000e220000001000 */
[----:B------:R-:W-:-:S03]  /*0680*/  FMUL R38, R30, 1.4426950216293334961 ;  /* 0x3fb8aa3b1e267820 */ /* 0x000fc60000400000 */
[----:B------:R-:W-:Y:S02]  /*0690*/  IADD3 R26, R26, -0x3f400000, RZ ;  /* 0xc0c000001a1a7810 */ /* 0x000fe40007ffe0ff */
[----:B------:R-:W-:Y:S02]  /*06a0*/  FSEL R24, R0, 1, P4 ;  /* 0x3f80000000187808 */ /* 0x000fe40002000000 */
[----:B------:R-:W1:Y:S01]  /*06b0*/  MUFU.EX2 R40, R40 ;  /* 0x0000002800287308 */ /* 0x000e620000000800 */
[----:B------:R-:W-:Y:S02]  /*06c0*/  FSETP.GEU.AND P4, PT, R38, -126, PT ;  /* 0xc2fc00002600780b */ /* 0x000fe40003f8e000 */
[----:B------:R-:W-:Y:S01]  /*06d0*/  LOP3.LUT R42, R26, 0xff800000, RZ, 0xc0, !PT ;  /* 0xff8000001a2a7812 */ /* 0x000fe200078ec0ff */
[----:B------:R-:W-:-:S03]  /*06e0*/  @!P1 FMUL R24, R24, 16777216 ;  /* 0x4b80000018189820 */ /* 0x000fc60000400000 */
[----:B------:R-:W-:Y:S01]  /*06f0*/  IADD3 R27, -R42, 0x40800000, RZ ;  /* 0x408000002a1b7810 */ /* 0x000fe20007ffe1ff */
[----:B0-----:R-:W-:Y:S01]  /*0700*/  FMUL R39, R39, R24 ;  /* 0x0000001827277220 */ /* 0x001fe20000400000 */
[----:B------:R-:W-:Y:S02]  /*0710*/  CS2R R20, SRZ ;  /* 0x0000000000147805 */ /* 0x000fe4000001ff00 */
[----:B------:R-:W-:Y:S02]  /*0720*/  CS2R R22, SRZ ;  /* 0x0000000000167805 */ /* 0x000fe4000001ff00 */
[----:B------:R-:W-:Y:S01]  /*0730*/  CS2R R24, SRZ ;  /* 0x0000000000187805 */ /* 0x000fe2000001ff00 */
[----:B------:R-:W-:Y:S01]  /*0740*/  FFMA.FTZ R41, R27, R0, -1 ;  /* 0xbf8000001b297423 */ /* 0x000fe20000010000 */
[----:B------:R-:W-:Y:S01]  /*0750*/  CS2R R26, SRZ ;  /* 0x00000000001a7805 */ /* 0x000fe2000001ff00 */
[----:B------:R-:W-:Y:S01]  /*0760*/  @!P4 FMUL R38, R38, 0.5 ;  /* 0x3f0000002626c820 */ /* 0x000fe20000400000 */
[----:B-1----:R-:W-:Y:S01]  /*0770*/  @!P2 FMUL R40, R40, R40 ;  /* 0x000000282828a220 */ /* 0x002fe20000400000 */
[----:B------:R0:W2:Y:S03]  /*0780*/  @!P0 LDG.E.EL.128 R20, desc[UR8][R36.64] ;  /* 0x0000000824148981 */ /* 0x0000a6000c2e1d00 */
[----:B------:R-:W-:Y:S01]  /*0790*/  FADD.FTZ.RZ R35, R40, 1 ;  /* 0x3f80000028237421 */ /* 0x000fe2000001c000 */
[----:B------:R1:W3:Y:S01]  /*07a0*/  @!P0 LDG.E.EL.128 R24, desc[UR8][R46.64] ;  /* 0x000000082e188981 */ /* 0x0002e2000c2e1d00 */
[----:B------:R-:W5:Y:S01]  /*07b0*/  MUFU.EX2 R38, R38 ;  /* 0x0000002600267308 */ /* 0x000f620000000800 */
[----:B0-----:R-:W-:-:S02]  /*07c0*/  IADD3 R36, R33, -R42, RZ ;  /* 0x8000002a21247210 */ /* 0x001fc40007ffe0ff */
[----:B------:R-:W-:Y:S02]  /*07d0*/  IADD3 R35, R35, -0x3f400000, RZ ;  /* 0xc0c0000023237810 */ /* 0x000fe40007ffe0ff */
[----:B------:R-:W-:Y:S01]  /*07e0*/  MOV R37, 0x3d39bf78 ;  /* 0x3d39bf7800257802 */ /* 0x000fe20000000f00 */
[----:B------:R-:W-:Y:S01]  /*07f0*/  FADD R36, R36, R41 ;  /* 0x0000002924247221 */ /* 0x000fe20000000000 */
[----:B------:R-:W-:Y:S01]  /*0800*/  LOP3.LUT R35, R35, 0xff800000, RZ, 0xc0, !PT ;  /* 0xff80000023237812 */ /* 0x000fe200078ec0ff */
[----:B------:R-:W-:Y:S02]  /*0810*/  FADD R48, -R7, R31 ;  /* 0x0000001f07307221 */ /* 0x000fe40000000100 */
[----:B------:R-:W-:Y:S01]  /*0820*/  FFMA.FTZ R31, R36, -R37, 0.10546888411045074463 ;  /* 0x3dd80012241f7423 */ /* 0x000fe20000010825 */
[----:B------:R-:W-:-:S03]  /*0830*/  IADD3 R41, -R35, 0x40800000, RZ ;  /* 0x4080000023297810 */ /* 0x000fc60007ffe1ff */
[----:B------:R-:W-:Y:S01]  /*0840*/  FFMA.FTZ R31, R36, R31, -0.13229703903198242188 ;  /* 0xbe0778e0241f7423 */ /* 0x000fe2000001001f */
[----:B-----5:R-:W-:Y:S01]  /*0850*/  @!P4 FMUL R38, R38, R38 ;  /* 0x000000262626c220 */ /* 0x020fe20000400000 */
[----:B------:R-:W-:Y:S02]  /*0860*/  FFMA.FTZ R50, R41, R0, -1 ;  /* 0xbf80000029327423 */ /* 0x000fe40000010000 */
[----:B------:R-:W-:Y:S01]  /*0870*/  FFMA.FTZ R41, R36, R31, 0.14491446316242218018 ;  /* 0x3e14647524297423 */ /* 0x000fe2000001001f */
[----:B------:R-:W-:Y:S01]  /*0880*/  FMUL R48, R48, R39 ;  /* 0x0000002730307220 */ /* 0x000fe20000400000 */
[----:B------:R-:W-:Y:S01]  /*0890*/  IADD3 R43, R40, -R35, RZ ;  /* 0x80000023282b7210 */ /* 0x000fe20007ffe0ff */
[----:B------:R-:W-:Y:S01]  /*08a0*/  FADD.FTZ.RZ R49, R38, 1 ;  /* 0x3f80000026317421 */ /* 0x000fe2000001c000 */
[----:B------:R-:W-:Y:S01]  /*08b0*/  FFMA.FTZ R41, R36, R41, -0.16641564667224884033 ;  /* 0xbe2a68dd24297423 */ /* 0x000fe20000010029 */
[----:B------:R-:W-:Y:S02]  /*08c0*/  FFMA R31, R48, R11, R15 ;  /* 0x0000000b301f7223 */ /* 0x000fe4000000000f */
[----:B------:R-:W-:Y:S01]  /*08d0*/  FADD R48, R43, R50 ;  /* 0x000000322b307221 */ /* 0x000fe20000000000 */
[----:B------:R-:W-:Y:S01]  /*08e0*/  IADD3 R43, R49, -0x3f400000, RZ ;  /* 0xc0c00000312b7810 */ /* 0x000fe20007ffe0ff */
[----:B------:R-:W-:Y:S01]  /*08f0*/  FFMA.FTZ R41, R36, R41, 0.19988867640495300293 ;  /* 0x3e4caf9e24297423 */ /* 0x000fe20000010029 */
[----:B-1----:R-:W-:-:S02]  /*0900*/  FMUL R47, R31, 1.4426950216293334961 ;  /* 0x3fb8aa3b1f2f7820 */ /* 0x002fc40000400000 */
[----:B------:R-:W-:Y:S01]  /*0910*/  LOP3.LUT R43, R43, 0xff800000, RZ, 0xc0, !PT ;  /* 0xff8000002b2b7812 */ /* 0x000fe200078ec0ff */
[----:B------:R-:W-:-:S03]  /*0920*/  FFMA.FTZ R41, R36, R41, -0.25000196695327758789 ;  /* 0xbe80004224297423 */ /* 0x000fc60000010029 */
[----:B------:R-:W-:Y:S01]  /*0930*/  IADD3 R51, -R43, 0x40800000, RZ ;  /* 0x408000002b337810 */ /* 0x000fe20007ffe1ff */
[C---:B------:R-:W-:Y:S01]  /*0940*/  FFMA.FTZ R41, R36.reuse, R41, 0.33333510160446166992 ;  /* 0x3eaaaae624297423 */ /* 0x040fe20000010029 */
[----:B------:R-:W-:Y:S02]  /*0950*/  FSETP.GEU.AND P0, PT, R47, -126, PT ;  /* 0xc2fc00002f00780b */ /* 0x000fe40003f0e000 */
[----:B------:R-:W-:Y:S01]  /*0960*/  IADD3 R50, R38, -R43, RZ ;  /* 0x8000002b26327210 */ /* 0x000fe20007ffe0ff */
[----:B------:R-:W-:Y:S01]  /*0970*/  FFMA.FTZ R41, R36, R41, -0.5 ;  /* 0xbf00000024297423 */ /* 0x000fe20000010029 */
[----:B------:R-:W-:-:S03]  /*0980*/  FFMA.FTZ R51, R51, R0, -1 ;  /* 0xbf80000033337423 */ /* 0x000fc60000010000 */
[----:B------:R-:W-:Y:S01]  /*0990*/  FMUL R41, R36, R41 ;  /* 0x0000002924297220 */ /* 0x000fe20000400000 */
[----:B------:R-:W-:Y:S01]  /*09a0*/  FADD R50, R50, R51 ;  /* 0x0000003332327221 */ /* 0x000fe20000000000 */
[----:B------:R-:W-:Y:S02]  /*09b0*/  FFMA.FTZ R49, R48, -R37, 0.10546888411045074463 ;  /* 0x3dd8001230317423 */ /* 0x000fe40000010825 */
[----:B------:R-:W-:Y:S01]  /*09c0*/  FFMA.FTZ R46, R36, R41, R36 ;  /* 0x00000029242e7223 */ /* 0x000fe20000010024 */
[----:B------:R-:W-:Y:S01]  /*09d0*/  FFMA.FTZ R41, R50, -R37, 0.10546888411045074463 ;  /* 0x3dd8001232297423 */ /* 0x000fe20000010825 */
[----:B------:R-:W-:Y:S01]  /*09e0*/  @!P0 FMUL R47, R47, 0.5 ;  /* 0x3f0000002f2f8820 */ /* 0x000fe20000400000 */
[----:B------:R-:W-:Y:S02]  /*09f0*/  FFMA.FTZ R49, R48, R49, -0.13229703903198242188 ;  /* 0xbe0778e030317423 */ /* 0x000fe40000010031 */
[----:B------:R-:W-:Y:S02]  /*0a00*/  FFMA.FTZ R51, R50, R41, -0.13229703903198242188 ;  /* 0xbe0778e032337423 */ /* 0x000fe40000010029 */
[----:B------:R-:W0:Y:S01]  /*0a10*/  MUFU.EX2 R41, R47 ;  /* 0x0000002f00297308 */ /* 0x000e220000000800 */
[----:B------:R-:W-:-:S04]  /*0a20*/  FFMA.FTZ R49, R48, R49, 0.14491446316242218018 ;  /* 0x3e14647530317423 */ /* 0x000fc80000010031 */
[----:B------:R-:W-:-:S04]  /*0a30*/  FFMA.FTZ R49, R48, R49, -0.16641564667224884033 ;  /* 0xbe2a68dd30317423 */ /* 0x000fc80000010031 */
[----:B------:R-:W-:-:S04]  /*0a40*/  FFMA.FTZ R49, R48, R49, 0.19988867640495300293 ;  /* 0x3e4caf9e30317423 */ /* 0x000fc80000010031 */
[----:B------:R-:W-:Y:S01]  /*0a50*/  FFMA.FTZ R49, R48, R49, -0.25000196695327758789 ;  /* 0xbe80004230317423 */ /* 0x000fe20000010031 */
[----:B0-----:R-:W-:Y:S01]  /*0a60*/  @!P0 FMUL R41, R41, R41 ;  /* 0x0000002929298220 */ /* 0x001fe20000400000 */
[----:B----4-:R-:W-:Y:S02]  /*0a70*/  FADD R47, -R4, R16 ;  /* 0x00000010042f7221 */ /* 0x010fe40000000100 */
[C---:B------:R-:W-:Y:S01]  /*0a80*/  FFMA.FTZ R49, R48.reuse, R49, 0.33333510160446166992 ;  /* 0x3eaaaae630317423 */ /* 0x040fe20000010031 */
[----:B------:R-:W-:Y:S01]  /*0a90*/  FADD.FTZ.RZ R36, R41, 1 ;  /* 0x3f80000029247421 */ /* 0x000fe2000001c000 */
[----:B------:R-:W-:Y:S02]  /*0aa0*/  FMUL R47, R47, R44 ;  /* 0x0000002c2f2f7220 */ /* 0x000fe40000400000 */
[----:B------:R-:W-:Y:S02]  /*0ab0*/  FFMA.FTZ R49, R48, R49, -0.5 ;  /* 0xbf00000030317423 */ /* 0x000fe40000010031 */
[----:B------:R-:W-:-:S02]  /*0ac0*/  IADD3 R36, R36, -0x3f400000, RZ ;  /* 0xc0c0000024247810 */ /* 0x000fc40007ffe0ff */
[----:B------:R-:W-:Y:S01]  /*0ad0*/  FMUL R49, R48, R49 ;  /* 0x0000003130317220 */ /* 0x000fe20000400000 */
[----:B------:R-:W-:Y:S01]  /*0ae0*/  FFMA R16, R47, R8, R12 ;  /* 0x000000082f107223 */ /* 0x000fe2000000000c */
[----:B------:R-:W-:Y:S02]  /*0af0*/  LOP3.LUT R36, R36, 0xff800000, RZ, 0xc0, !PT ;  /* 0xff80000024247812 */ /* 0x000fe400078ec0ff */
[----:B------:R-:W-:Y:S01]  /*0b00*/  FFMA.FTZ R48, R48, R49, R48 ;  /* 0x0000003130307223 */ /* 0x000fe20000010030 */
[----:B------:R-:W-:Y:S01]  /*0b10*/  FMUL R47, R16, 1.4426950216293334961 ;  /* 0x3fb8aa3b102f7820 */ /* 0x000fe20000400000 */
[----:B------:R-:W-:Y:S01]  /*0b20*/  IADD3 R49, -R36, 0x40800000, RZ ;  /* 0x4080000024317810 */ /* 0x000fe20007ffe1ff */
[C---:B------:R-:W-:Y:S01]  /*0b30*/  FFMA.FTZ R51, R50.reuse, R51, 0.14491446316242218018 ;  /* 0x3e14647532337423 */ /* 0x040fe20000010033 */
[----:B------:R-:W-:Y:S02]  /*0b40*/  IADD3 R52, R41, -R36, RZ ;  /* 0x8000002429347210 */ /* 0x000fe40007ffe0ff */
[----:B------:R-:W-:Y:S01]  /*0b50*/  FSETP.GEU.AND P0, PT, R47, -126, PT ;  /* 0xc2fc00002f00780b */ /* 0x000fe20003f0e000 */
[----:B------:R-:W-:Y:S01]  /*0b60*/  FFMA.FTZ R49, R49, R0, -1 ;  /* 0xbf80000031317423 */ /* 0x000fe20000010000 */
[----:B------:R-:W-:-:S03]  /*0b70*/  FFMA.FTZ R51, R50, R51, -0.16641564667224884033 ;  /* 0xbe2a68dd32337423 */ /* 0x000fc60000010033 */
[----:B------:R-:W-:Y:S01]  /*0b80*/  FADD R52, R52, R49 ;  /* 0x0000003134347221 */ /* 0x000fe20000000000 */
[----:B------:R-:W-:-:S03]  /*0b90*/  FFMA.FTZ R51, R50, R51, 0.19988867640495300293 ;  /* 0x3e4caf9e32337423 */ /* 0x000fc60000010033 */
[----:B------:R-:W-:Y:S01]  /*0ba0*/  FFMA.FTZ R49, R52, -R37, 0.10546888411045074463 ;  /* 0x3dd8001234317423 */ /* 0x000fe20000010825 */
[----:B------:R-:W-:-:S03]  /*0bb0*/  FFMA.FTZ R51, R50, R51, -0.25000196695327758789 ;  /* 0xbe80004232337423 */ /* 0x000fc60000010033 */
[----:B------:R-:W-:Y:S01]  /*0bc0*/  FFMA.FTZ R49, R52, R49, -0.13229703903198242188 ;  /* 0xbe0778e034317423 */ /* 0x000fe20000010031 */
[----:B------:R-:W-:Y:S01]  /*0bd0*/  @!P0 FMUL R47, R47, 0.5 ;  /* 0x3f0000002f2f8820 */ /* 0x000fe20000400000 */
[----:B------:R-:W-:Y:S02]  /*0be0*/  FFMA.FTZ R51, R50, R51, 0.33333510160446166992 ;  /* 0x3eaaaae632337423 */ /* 0x000fe40000010033 */
[----:B------:R-:W-:Y:S01]  /*0bf0*/  FFMA.FTZ R49, R52, R49, 0.14491446316242218018 ;  /* 0x3e14647534317423 */ /* 0x000fe20000010031 */
[----:B------:R-:W0:Y:S01]  /*0c00*/  MUFU.EX2 R53, R47 ;  /* 0x0000002f00357308 */ /* 0x000e220000000800 */
[----:B------:R-:W-:Y:S02]  /*0c10*/  FFMA.FTZ R51, R50, R51, -0.5 ;  /* 0xbf00000032337423 */ /* 0x000fe40000010033 */
[----:B------:R-:W-:Y:S01]  /*0c20*/  FFMA.FTZ R49, R52, R49, -0.16641564667224884033 ;  /* 0xbe2a68dd34317423 */ /* 0x000fe20000010031 */
[----:B------:R-:W-:Y:S01]  /*0c30*/  I2FP.F32.S32 R43, R43 ;  /* 0x0000002b002b7245 */ /* 0x000fe20000201400 */
[----:B------:R-:W-:-:S02]  /*0c40*/  FMUL R51, R50, R51 ;  /* 0x0000003332337220 */ /* 0x000fc40000400000 */
[----:B------:R-:W-:Y:S01]  /*0c50*/  FFMA.FTZ R49, R52, R49, 0.19988867640495300293 ;  /* 0x3e4caf9e34317423 */ /* 0x000fe20000010031 */
[----:B------:R-:W-:Y:S01]  /*0c60*/  I2FP.F32.S32 R35, R35 ;  /* 0x0000002300237245 */ /* 0x000fe20000201400 */
[----:B------:R-:W-:Y:S01]  /*0c70*/  FFMA.FTZ R50, R50, R51, R50 ;  /* 0x0000003332327223 */ /* 0x000fe20000010032 */
[----:B------:R-:W-:Y:S01]  /*0c80*/  FMUL R43, R43, 1.1920928955078125e-07 ;  /* 0x340000002b2b7820 */ /* 0x000fe20000400000 */
[C---:B------:R-:W-:Y:S02]  /*0c90*/  FFMA.FTZ R49, R52.reuse, R49, -0.25000196695327758789 ;  /* 0xbe80004234317423 */ /* 0x040fe40000010031 */
[----:B------:R-:W-:Y:S01]  /*0ca0*/  FMUL R35, R35, 1.1920928955078125e-07 ;  /* 0x3400000023237820 */ /* 0x000fe20000400000 */
[----:B------:R-:W-:Y:S01]  /*0cb0*/  FFMA.FTZ R43, R43, 0.69314718246459960938, R50 ;  /* 0x3f3172182b2b7823 */ /* 0x000fe20000010032 */
[C---:B------:R-:W-:Y:S01]  /*0cc0*/  FFMA.FTZ R49, R52.reuse, R49, 0.33333510160446166992 ;  /* 0x3eaaaae634317423 */ /* 0x040fe20000010031 */
[----:B0-----:R-:W-:Y:S01]  /*0cd0*/  @!P0 FMUL R53, R53, R53 ;  /* 0x0000003535358220 */ /* 0x001fe20000400000 */
[----:B------:R-:W-:Y:S01]  /*0ce0*/  FADD R50, -R5, R17 ;  /* 0x0000001105327221 */ /* 0x000fe20000000100 */
[----:B------:R-:W-:Y:S01]  /*0cf0*/  FFMA.FTZ R48, R35, 0.69314718246459960938, R48 ;  /* 0x3f31721823307823 */ /* 0x000fe20000010030 */
[----:B------:R-:W-:Y:S01]  /*0d00*/  FFMA.FTZ R49, R52, R49, -0.5 ;  /* 0xbf00000034317423 */ /* 0x000fe20000010031 */
[----:B------:R-:W-:Y:S01]  /*0d10*/  FADD.FTZ.RZ R35, R53, 1 ;  /* 0x3f80000035237421 */ /* 0x000fe2000001c000 */
[----:B------:R-:W-:-:S02]  /*0d20*/  FMUL R50, R50, R45 ;  /* 0x0000002d32327220 */ /* 0x000fc40000400000 */
[----:B------:R-:W-:Y:S02]  /*0d30*/  FMUL R49, R52, R49 ;  /* 0x0000003134317220 */ /* 0x000fe40000400000 */
[----:B------:R-:W-:Y:S01]  /*0d40*/  IADD3 R35, R35, -0x3f400000, RZ ;  /* 0xc0c0000023237810 */ /* 0x000fe20007ffe0ff */
[----:B------:R-:W-:Y:S01]  /*0d50*/  FFMA R17, R50, R9, R13 ;  /* 0x0000000932117223 */ /* 0x000fe2000000000d */
[----:B------:R-:W-:Y:S02]  /*0d60*/  FFMA.FTZ R49, R52, R49, R52 ;  /* 0x0000003134317223 */ /* 0x000fe40000010034 */
[----:B------:R-:W-:Y:S01]  /*0d70*/  LOP3.LUT R52, R35, 0xff800000, RZ, 0xc0, !PT ;  /* 0xff80000023347812 */ /* 0x000fe200078ec0ff */
[----:B------:R-:W-:-:S03]  /*0d80*/  FMUL R47, R17, 1.4426950216293334961 ;  /* 0x3fb8aa3b112f7820 */ /* 0x000fc60000400000 */
[----:B------:R-:W-:Y:S02]  /*0d90*/  IADD3 R35, -R52, 0x40800000, RZ ;  /* 0x4080000034237810 */ /* 0x000fe40007ffe1ff */
[----:B------:R-:W-:Y:S02]  /*0da0*/  FSETP.GEU.AND P0, PT, R47, -126, PT ;  /* 0xc2fc00002f00780b */ /* 0x000fe40003f0e000 */
[----:B------:R-:W-:Y:S01]  /*0db0*/  IADD3 R54, R53, -R52, RZ ;  /* 0x8000003435367210 */ /* 0x000fe20007ffe0ff */
[----:B------:R-:W-:-:S04]  /*0dc0*/  FFMA.FTZ R35, R35, R0, -1 ;  /* 0xbf80000023237423 */ /* 0x000fc80000010000 */
[----:B------:R-:W-:-:S04]  /*0dd0*/  FADD R54, R54, R35 ;  /* 0x0000002336367221 */ /* 0x000fc80000000000 */
[C---:B------:R-:W-:Y:S02]  /*0de0*/  FFMA.FTZ R35, R54.reuse, -R37, 0.10546888411045074463 ;  /* 0x3dd8001236237423 */ /* 0x040fe40000010825 */
[----:B------:R-:W-:Y:S02]  /*0df0*/  @!P0 FMUL R47, R47, 0.5 ;  /* 0x3f0000002f2f8820 */ /* 0x000fe40000400000 */
[C---:B------:R-:W-:Y:S02]  /*0e00*/  FFMA.FTZ R35, R54.reuse, R35, -0.13229703903198242188 ;  /* 0xbe0778e036237423 */ /* 0x040fe40000010023 */
[----:B------:R-:W0:Y:S02]  /*0e10*/  MUFU.EX2 R50, R47 ;  /* 0x0000002f00327308 */ /* 0x000e240000000800 */
[----:B------:R-:W-:Y:S01]  /*0e20*/  FFMA.FTZ R35, R54, R35, 0.14491446316242218018 ;  /* 0x3e14647536237423 */ /* 0x000fe20000010023 */
[----:B------:R-:W-:-:S03]  /*0e30*/  I2FP.F32.S32 R36, R36 ;  /* 0x0000002400247245 */ /* 0x000fc60000201400 */
[----:B------:R-:W-:-:S04]  /*0e40*/  FFMA.FTZ R35, R54, R35, -0.16641564667224884033 ;  /* 0xbe2a68dd36237423 */ /* 0x000fc80000010023 */
[----:B------:R-:W-:Y:S01]  /*0e50*/  FFMA.FTZ R35, R54, R35, 0.19988867640495300293 ;  /* 0x3e4caf9e36237423 */ /* 0x000fe20000010023 */
[----:B------:R-:W-:-:S03]  /*0e60*/  FMUL R36, R36, 1.1920928955078125e-07 ;  /* 0x3400000024247820 */ /* 0x000fc60000400000 */
[----:B------:R-:W-:Y:S01]  /*0e70*/  FFMA.FTZ R35, R54, R35, -0.25000196695327758789 ;  /* 0xbe80004236237423 */ /* 0x000fe20000010023 */
[----:B0-----:R-:W-:Y:S01]  /*0e80*/  @!P0 FMUL R50, R50, R50 ;  /* 0x0000003232328220 */ /* 0x001fe20000400000 */
[----:B------:R-:W-:Y:S02]  /*0e90*/  FFMA.FTZ R36, R36, 0.69314718246459960938, R49 ;  /* 0x3f31721824247823 */ /* 0x000fe40000010031 */
[----:B------:R-:W-:Y:S01]  /*0ea0*/  FFMA.FTZ R35, R54, R35, 0.33333510160446166992 ;  /* 0x3eaaaae636237423 */ /* 0x000fe20000010023 */
[----:B------:R-:W-:-:S03]  /*0eb0*/  FADD.FTZ.RZ R49, R50, 1 ;  /* 0x3f80000032317421 */ /* 0x000fc6000001c000 */
[C---:B------:R-:W-:Y:S02]  /*0ec0*/  FFMA.FTZ R35, R54.reuse, R35, -0.5 ;  /* 0xbf00000036237423 */ /* 0x040fe40000010023 */
[----:B------:R-:W-:Y:S02]  /*0ed0*/  IADD3 R49, R49, -0x3f400000, RZ ;  /* 0xc0c0000031317810 */ /* 0x000fe40007ffe0ff */
[----:B------:R-:W-:Y:S01]  /*0ee0*/  I2FP.F32.S32 R52, R52 ;  /* 0x0000003400347245 */ /* 0x000fe20000201400 */
[----:B------:R-:W-:Y:S01]  /*0ef0*/  FMUL R35, R54, R35 ;  /* 0x0000002336237220 */ /* 0x000fe20000400000 */
[----:B------:R-:W-:Y:S01]  /*0f00*/  LOP3.LUT R47, R49, 0xff800000, RZ, 0xc0, !PT ;  /* 0xff800000312f7812 */ /* 0x000fe200078ec0ff */
[----:B------:R-:W-:Y:S02]  /*0f10*/  FADD R51, -R6, R18 ;  /* 0x0000001206337221 */ /* 0x000fe40000000100 */
[----:B------:R-:W-:Y:S01]  /*0f20*/  FFMA.FTZ R35, R54, R35, R54 ;  /* 0x0000002336237223 */ /* 0x000fe20000010036 */
[----:B------:R-:W-:Y:S01]  /*0f30*/  FMUL R52, R52, 1.1920928955078125e-07 ;  /* 0x3400000034347820 */ /* 0x000fe20000400000 */
[----:B------:R-:W-:Y:S01]  /*0f40*/  IADD3 R49, -R47, 0x40800000, RZ ;  /* 0x408000002f317810 */ /* 0x000fe20007ffe1ff */
[----:B------:R-:W-:-:S02]  /*0f50*/  FMUL R51, R34, R51 ;  /* 0x0000003322337220 */ /* 0x000fc40000400000 */
[----:B------:R-:W-:Y:S01]  /*0f60*/  FFMA.FTZ R35, R52, 0.69314718246459960938, R35 ;  /* 0x3f31721834237823 */ /* 0x000fe20000010023 */
[----:B------:R-:W-:Y:S01]  /*0f70*/  IADD3 R52, R50, -R47, RZ ;  /* 0x8000002f32347210 */ /* 0x000fe20007ffe0ff */
[----:B------:R-:W-:Y:S01]  /*0f80*/  FFMA.FTZ R49, R49, R0, -1 ;  /* 0xbf80000031317423 */ /* 0x000fe20000010000 */
[----:B------:R-:W-:-:S03]  /*0f90*/  FFMA R18, R51, R10, R14 ;  /* 0x0000000a33127223 */ /* 0x000fc6000000000e */
[----:B------:R-:W-:Y:S01]  /*0fa0*/  FADD R52, R52, R49 ;  /* 0x0000003134347221 */ /* 0x000fe20000000000 */
[----:B------:R-:W-:-:S03]  /*0fb0*/  FMUL R49, R18, 1.4426950216293334961 ;  /* 0x3fb8aa3b12317820 */ /* 0x000fc60000400000 */
[C---:B------:R-:W-:Y:S02]  /*0fc0*/  FFMA.FTZ R51, R52.reuse, -R37, 0.10546888411045074463 ;  /* 0x3dd8001234337423 */ /* 0x040fe40000010825 */
[----:B------:R-:W-:Y:S02]  /*0fd0*/  FSETP.GEU.AND P0, PT, R49, -126, PT ;  /* 0xc2fc00003100780b */ /* 0x000fe40003f0e000 */
[----:B------:R-:W-:-:S04]  /*0fe0*/  FFMA.FTZ R51, R52, R51, -0.13229703903198242188 ;  /* 0xbe0778e034337423 */ /* 0x000fc80000010033 */
[----:B------:R-:W-:-:S04]  /*0ff0*/  FFMA.FTZ R51, R52, R51, 0.14491446316242218018 ;  /* 0x3e14647534337423 */ /* 0x000fc80000010033 */
[----:B------:R-:W-:-:S03]  /*1000*/  FFMA.FTZ R51, R52, R51, -0.16641564667224884033 ;  /* 0xbe2a68dd34337423 */ /* 0x000fc60000010033 */
[----:B------:R-:W-:Y:S01]  /*1010*/  @!P0 FMUL R49, R49, 0.5 ;  /* 0x3f00000031318820 */ /* 0x000fe20000400000 */
[----:B------:R-:W-:-:S03]  /*1020*/  FFMA.FTZ R51, R52, R51, 0.19988867640495300293 ;  /* 0x3e4caf9e34337423 */ /* 0x000fc60000010033 */
[----:B------:R-:W0:Y:S01]  /*1030*/  MUFU.EX2 R54, R49 ;  /* 0x0000003100367308 */ /* 0x000e220000000800 */
[----:B------:R-:W-:-:S04]  /*1040*/  FFMA.FTZ R51, R52, R51, -0.25000196695327758789 ;  /* 0xbe80004234337423 */ /* 0x000fc80000010033 */
[----:B------:R-:W-:-:S04]  /*1050*/  FFMA.FTZ R51, R52, R51, 0.33333510160446166992 ;  /* 0x3eaaaae634337423 */ /* 0x000fc80000010033 */
[----:B------:R-:W-:-:S04]  /*1060*/  FFMA.FTZ R51, R52, R51, -0.5 ;  /* 0xbf00000034337423 */ /* 0x000fc80000010033 */
[----:B------:R-:W-:Y:S01]  /*1070*/  FMUL R51, R52, R51 ;  /* 0x0000003334337220 */ /* 0x000fe20000400000 */
[----:B0-----:R-:W-:-:S03]  /*1080*/  @!P0 FMUL R54, R54, R54 ;  /* 0x0000003636368220 */ /* 0x001fc60000400000 */
[----:B------:R-:W-:Y:S01]  /*1090*/  FFMA.FTZ R52, R52, R51, R52 ;  /* 0x0000003334347223 */ /* 0x000fe20000010034 */
[----:B------:R-:W-:-:S05]  /*10a0*/  FADD.FTZ.RZ R51, R54, 1 ;  /* 0x3f80000036337421 */ /* 0x000fca000001c000 */
[----:B------:R-:W-:-:S04]  /*10b0*/  IADD3 R51, R51, -0x3f400000, RZ ;  /* 0xc0c0000033337810 */ /* 0x000fc80007ffe0ff */
[----:B------:R-:W-:-:S04]  /*10c0*/  LOP3.LUT R51, R51, 0xff800000, RZ, 0xc0, !PT ;  /* 0xff80000033337812 */ /* 0x000fc800078ec0ff */
[----:B------:R-:W-:Y:S02]  /*10d0*/  IADD3 R55, -R51, 0x40800000, RZ ;  /* 0x4080000033377810 */ /* 0x000fe40007ffe1ff */
[----:B------:R-:W-:-:S03]  /*10e0*/  IADD3 R56, R54, -R51, RZ ;  /* 0x8000003336387210 */ /* 0x000fc60007ffe0ff */
[----:B------:R-:W-:-:S04]  /*10f0*/  FFMA.FTZ R55, R55, R0, -1 ;  /* 0xbf80000037377423 */ /* 0x000fc80000010000 */
[----:B------:R-:W-:-:S04]  /*1100*/  FADD R56, R56, R55 ;  /* 0x0000003738387221 */ /* 0x000fc80000000000 */
[----:B------:R-:W-:-:S04]  /*1110*/  FFMA.FTZ R49, R56, -R37, 0.10546888411045074463 ;  /* 0x3dd8001238317423 */ /* 0x000fc80000010825 */
[----:B------:R-:W-:-:S04]  /*1120*/  FFMA.FTZ R49, R56, R49, -0.13229703903198242188 ;  /* 0xbe0778e038317423 */ /* 0x000fc80000010031 */
[----:B------:R-:W-:-:S04]  /*1130*/  FFMA.FTZ R49, R56, R49, 0.14491446316242218018 ;  /* 0x3e14647538317423 */ /* 0x000fc80000010031 */
[----:B------:R-:W-:-:S04]  /*1140*/  FFMA.FTZ R49, R56, R49, -0.16641564667224884033 ;  /* 0xbe2a68dd38317423 */ /* 0x000fc80000010031 */
[----:B------:R-:W-:-:S04]  /*1150*/  FFMA.FTZ R49, R56, R49, 0.19988867640495300293 ;  /* 0x3e4caf9e38317423 */ /* 0x000fc80000010031 */
[----:B------:R-:W-:-:S04]  /*1160*/  FFMA.FTZ R49, R56, R49, -0.25000196695327758789 ;  /* 0xbe80004238317423 */ /* 0x000fc80000010031 */
[----:B------:R-:W-:-:S04]  /*1170*/  FFMA.FTZ R49, R56, R49, 0.33333510160446166992 ;  /* 0x3eaaaae638317423 */ /* 0x000fc80000010031 */
[----:B------:R-:W-:Y:S01]  /*1180*/  FFMA.FTZ R49, R56, R49, -0.5 ;  /* 0xbf00000038317423 */ /* 0x000fe20000010031 */
[C---:B--2---:R-:W-:Y:S01]  /*1190*/  FADD R55, -R4.reuse, R20 ;  /* 0x0000001404377221 */ /* 0x044fe20000000100 */
[----:B---3--:R-:W-:Y:S02]  /*11a0*/  FADD R57, -R4, R24 ;  /* 0x0000001804397221 */ /* 0x008fe40000000100 */
[C---:B------:R-:W-:Y:S01]  /*11b0*/  FMUL R49, R56.reuse, R49 ;  /* 0x0000003138317220 */ /* 0x040fe20000400000 */
[----:B------:R-:W-:Y:S01]  /*11c0*/  FADD R4, -R7, R19 ;  /* 0x0000001307047221 */ /* 0x000fe20000000100 */
[C---:B------:R-:W-:Y:S02]  /*11d0*/  FADD R24, -R5.reuse, R21 ;  /* 0x0000001505187221 */ /* 0x040fe40000000100 */
[----:B------:R-:W-:Y:S01]  /*11e0*/  FFMA.FTZ R49, R56, R49, R56 ;  /* 0x0000003138317223 */ /* 0x000fe20000010038 */
[----:B------:R-:W-:Y:S01]  /*11f0*/  FADD R56, -R5, R25 ;  /* 0x0000001905387221 */ /* 0x000fe20000000100 */
[----:B------:R-:W-:Y:S01]  /*1200*/  FMUL R4, R39, R4 ;  /* 0x0000000427047220 */ /* 0x000fe20000400000 */
[----:B------:R-:W-:-:S03]  /*1210*/  FMUL R5, R44, R55 ;  /* 0x000000372c057220 */ /* 0x000fc60000400000 */
[----:B------:R-:W-:Y:S01]  /*1220*/  FFMA R4, R4, R11, R15 ;  /* 0x0000000b04047223 */ /* 0x000fe2000000000f */
[----:B------:R-:W-:-:S03]  /*1230*/  FFMA R5, R5, R8, R12 ;  /* 0x0000000805057223 */ /* 0x000fc6000000000c */
[----:B------:R-:W-:Y:S01]  /*1240*/  FMUL R21, R4, 1.4426950216293334961 ;  /* 0x3fb8aa3b04157820 */ /* 0x000fe20000400000 */
[----:B------:R-:W-:-:S04]  /*1250*/  FMUL R20, R5, 1.4426950216293334961 ;  /* 0x3fb8aa3b05147820 */ /* 0x000fc80000400000 */
[----:B------:R-:W-:Y:S02]  /*1260*/  FSETP.GEU.AND P0, PT, R21, -126, PT ;  /* 0xc2fc00001500780b */ /* 0x000fe40003f0e000 */
[----:B------:R-:W-:Y:S02]  /*1270*/  FSETP.GEU.AND P1, PT, R20, -126, PT ;  /* 0xc2fc00001400780b */ /* 0x000fe40003f2e000 */
[----:B------:R-:W-:-:S09]  /*1280*/  ISETP.GE.U32.AND P2, PT, R33, 0x7f800000, PT ;  /* 0x7f8000002100780c */ /* 0x000fd20003f46070 */
[----:B------:R-:W-:Y:S02]  /*1290*/  @!P0 FMUL R21, R21, 0.5 ;  /* 0x3f00000015158820 */ /* 0x000fe40000400000 */
[----:B------:R-:W-:Y:S01]  /*12a0*/  @!P1 FMUL R20, R20, 0.5 ;  /* 0x3f00000014149820 */ /* 0x000fe20000400000 */
[----:B------:R-:W-:-:S03]  /*12b0*/  I2FP.F32.S32 R42, R42 ;  /* 0x0000002a002a7245 */ /* 0x000fc60000201400 */
[----:B------:R-:W0:Y:S01]  /*12c0*/  MUFU.EX2 R21, R21 ;  /* 0x0000001500157308 */ /* 0x000e220000000800 */
[----:B------:R-:W-:-:S07]  /*12d0*/  FMUL R57, R44, R57 ;  /* 0x000000392c397220 */ /* 0x000fce0000400000 */
[----:B------:R-:W1:Y:S01]  /*12e0*/  MUFU.EX2 R20, R20 ;  /* 0x0000001400147308 */ /* 0x000e620000000800 */
[C---:B------:R-:W-:Y:S01]  /*12f0*/  FMUL R24, R45.reuse, R24 ;  /* 0x000000182d187220 */ /* 0x040fe20000400000 */
[----:B------:R-:W-:Y:S01]  /*1300*/  FMUL R56, R45, R56 ;  /* 0x000000382d387220 */ /* 0x000fe20000400000 */
[----:B------:R-:W-:Y:S01]  /*1310*/  FMUL R25, R42, 1.1920928955078125e-07 ;  /* 0x340000002a197820 */ /* 0x000fe20000400000 */
[----:B------:R-:W-:Y:S01]  /*1320*/  BSSY B0, `(.L_x_0) ;  /* 0x000000c000007945 */ /* 0x000fe20003800000 */
[----:B------:R-:W-:Y:S01]  /*1330*/  FFMA R8, R57, R8, R12 ;  /* 0x0000000839087223 */ /* 0x000fe2000000000c */
[-CC-:B------:R-:W-:Y:S01]  /*1340*/  FFMA R12, R24, R9.reuse, R13.reuse ;  /* 0x00000009180c7223 */ /* 0x180fe2000000000d */
[----:B------:R-:W-:Y:S01]  /*1350*/  FFMA R9, R56, R9, R13 ;  /* 0x0000000938097223 */ /* 0x000fe2000000000d */
[----:B------:R-:W-:Y:S01]  /*1360*/  ISETP.GE.U32.AND P3, PT, R40, 0x7f800000, PT ;  /* 0x7f8000002800780c */ /* 0x000fe20003f66070 */
[----:B------:R-:W-:Y:S01]  /*1370*/  FFMA.FTZ R25, R25, 0.69314718246459960938, R46 ;  /* 0x3f31721819197823 */ /* 0x000fe2000001002e */
[----:B0-----:R-:W-:Y:S11]  /*1380*/  @!P2 BRA `(.L_x_1) ;  /* 0x000000000014a947 */ /* 0x001ff60003800000 */
[----:B------:R-:W-:-:S13]  /*1390*/  ISETP.GE.AND P2, PT, R33, -0x407fffff, PT ;  /* 0xbf8000012100780c */ /* 0x000fda0003f46270 */
[----:B------:R-:W-:-:S05]  /*13a0*/  @P2 MOV R24, 0x7f800000 ;  /* 0x7f80000000182802 */ /* 0x000fca0000000f00 */
[C---:B------:R-:W-:Y:S01]  /*13b0*/  @P2 FFMA.FTZ R25, R33.reuse, R24, +INF ;  /* 0x7f80000021192423 */ /* 0x040fe20000010018 */
[----:B------:R-:W-:-:S04]  /*13c0*/  FSETP.NEU.AND P2, PT, R33, RZ, PT ;  /* 0x000000ff2100720b */ /* 0x000fc80003f4d000 */
[----:B------:R-:W-:-:S09]  /*13d0*/  FSEL R25, R25, -RZ, P2 ;  /* 0x800000ff19197208 */ /* 0x000fd20001000000 */
.L_x_1:
[----:B------:R-:W-:Y:S05]  /*13e0*/  BSYNC B0 ;  /* 0x0000000000007941 */ /* 0x000fea0003800000 */
.L_x_0:
[----:B------:R-:W-:Y:S04]  /*13f0*/  BSSY B0, `(.L_x_2) ;  /* 0x0000007000007945 */ /* 0x000fe80003800000 */
[----:B------:R-:W-:Y:S05]  /*1400*/  @!P3 BRA `(.L_x_3) ;  /* 0x000000000014b947 */ /* 0x000fea0003800000 */
[----:B------:R-:W-:-:S13]  /*1410*/  ISETP.GE.AND P2, PT, R40, -0x407fffff, PT ;  /* 0xbf8000012800780c */ /* 0x000fda0003f46270 */
[----:B------:R-:W-:-:S05]  /*1420*/  @P2 MOV R13, 0x7f800000 ;  /* 0x7f800000000d2802 */ /* 0x000fca0000000f00 */
[C---:B------:R-:W-:Y:S01]  /*1430*/  @P2 FFMA.FTZ R48, R40.reuse, R13, +INF ;  /* 0x7f80000028302423 */ /* 0x040fe2000001000d */
[----:B------:R-:W-:-:S04]  /*1440*/  FSETP.NEU.AND P2, PT, R40, RZ, PT ;  /* 0x000000ff2800720b */ /* 0x000fc80003f4d000 */
[----:B------:R-:W-:-:S09]  /*1450*/  FSEL R48, R48, -RZ, P2 ;  /* 0x800000ff30307208 */ /* 0x000fd20001000000 */
.L_x_3:
[----:B------:R-:W-:Y:S05]  /*1460*/  BSYNC B0 ;  /* 0x0000000000007941 */ /* 0x000fea0003800000 */
.L_x_2:
[----:B------:R-:W-:Y:S01]  /*1470*/  @!P0 FMUL R21, R21, R21 ;  /* 0x0000001515158220 */ /* 0x000fe20000400000 */
[----:B------:R-:W-:Y:S01]  /*1480*/  ISETP.GE.U32.AND P0, PT, R38, 0x7f800000, PT ;  /* 0x7f8000002600780c */ /* 0x000fe20003f06070 */
[----:B-1----:R-:W-:Y:S01]  /*1490*/  @!P1 FMUL R20, R20, R20 ;  /* 0x0000001414149220 */ /* 0x002fe20000400000 */
[----:B------:R-:W-:Y:S01]  /*14a0*/  BSSY B0, `(.L_x_4) ;  /* 0x000000d000007945 */ /* 0x000fe20003800000 */
[----:B------:R-:W-:Y:S01]  /*14b0*/  FADD.FTZ.RZ R13, R21, 1 ;  /* 0x3f800000150d7421 */ /* 0x000fe2000001c000 */
[----:B------:R-:W-:Y:S01]  /*14c0*/  ISETP.GE.U32.AND P1, PT, R41, 0x7f800000, PT ;  /* 0x7f8000002900780c */ /* 0x000fe20003f26070 */
[----:B------:R-:W-:Y:S01]  /*14d0*/  FADD.FTZ.RZ R19, R20, 1 ;  /* 0x3f80000014137421 */ /* 0x000fe2000001c000 */
[----:B------:R-:W-:Y:S02]  /*14e0*/  ISETP.GE.U32.AND P2, PT, R53, 0x7f800000, PT ;  /* 0x7f8000003500780c */ /* 0x000fe40003f46070 */
[----:B------:R-:W-:Y:S02]  /*14f0*/  IADD3 R13, R13, -0x3f400000, RZ ;  /* 0xc0c000000d0d7810 */ /* 0x000fe40007ffe0ff */
[----:B------:R-:W-:-:S03]  /*1500*/  IADD3 R19, R19, -0x3f400000, RZ ;  /* 0xc0c0000013137810 */ /* 0x000fc60007ffe0ff */
[----:B------:R-:W-:Y:S06]  /*1510*/  @!P0 BRA `(.L_x_5) ;  /* 0x0000000000148947 */ /* 0x000fec0003800000 */
[----:B------:R-:W-:-:S13]  /*1520*/  ISETP.GE.AND P0, PT, R38, -0x407fffff, PT ;  /* 0xbf8000012600780c */ /* 0x000fda0003f06270 */
[----:B------:R-:W-:-:S05]  /*1530*/  @P0 MOV R33, 0x7f800000 ;  /* 0x7f80000000210802 */ /* 0x000fca0000000f00 */
[C---:B------:R-:W-:Y:S01]  /*1540*/  @P0 FFMA.FTZ R43, R38.reuse, R33, +INF ;  /* 0x7f800000262b0423 */ /* 0x040fe20000010021 */
[----:B------:R-:W-:-:S04]  /*1550*/  FSETP.NEU.AND P0, PT, R38, RZ, PT ;  /* 0x000000ff2600720b */ /* 0x000fc80003f0d000 */
[----:B------:R-:W-:-:S09]  /*1560*/  FSEL R43, R43, -RZ, P0 ;  /* 0x800000ff2b2b7208 */ /* 0x000fd20000000000 */
.L_x_5:
[----:B------:R-:W-:Y:S05]  /*1570*/  BSYNC B0 ;  /* 0x0000000000007941 */ /* 0x000fea0003800000 */
.L_x_4:
[----:B------:R-:W-:Y:S01]  /*1580*/  BSSY B0, `(.L_x_6) ;  /* 0x0000009000007945 */ /* 0x000fe20003800000 */
[----:B------:R-:W-:Y:S02]  /*1590*/  LOP3.LUT R24, R13, 0xff800000, RZ, 0xc0, !PT ;  /* 0xff8000000d187812 */ /* 0x000fe400078ec0ff */
[----:B------:R-:W-:Y:S01]  /*15a0*/  LOP3.LUT R33, R19, 0xff800000, RZ, 0xc0, !PT ;  /* 0xff80000013217812 */ /* 0x000fe200078ec0ff */
[----:B------:R-:W-:Y:S06]  /*15b0*/  @!P1 BRA `(.L_x_7) ;  /* 0x0000000000149947 */ /* 0x000fec0003800000 */
[----:B------:R-:W-:-:S13]  /*15c0*/  ISETP.GE.AND P0, PT, R41, -0x407fffff, PT ;  /* 0xbf8000012900780c */ /* 0x000fda0003f06270 */
[----:B------:R-:W-:-:S05]  /*15d0*/  @P0 MOV R38, 0x7f800000 ;  /* 0x7f80000000260802 */ /* 0x000fca0000000f00 */
[C---:B------:R-:W-:Y:S01]  /*15e0*/  @P0 FFMA.FTZ R36, R41.reuse, R38, +INF ;  /* 0x7f80000029240423 */ /* 0x040fe20000010026 */
[----:B------:R-:W-:-:S04]  /*15f0*/  FSETP.NEU.AND P0, PT, R41, RZ, PT ;  /* 0x000000ff2900720b */ /* 0x000fc80003f0d000 */
[----:B------:R-:W-:-:S09]  /*1600*/  FSEL R36, R36, -RZ, P0 ;  /* 0x800000ff24247208 */ /* 0x000fd20000000000 */
.L_x_7:
[----:B------:R-:W-:Y:S05]  /*1610*/  BSYNC B0 ;  /* 0x0000000000007941 */ /* 0x000fea0003800000 */
.L_x_6:
[----:B------:R-:W-:Y:S01]  /*1620*/  BSSY B0, `(.L_x_8) ;  /* 0x0000009000007945 */ /* 0x000fe20003800000 */
[----:B------:R-:W-:Y:S02]  /*1630*/  IADD3 R13, -R24, 0x40800000, RZ ;  /* 0x40800000180d7810 */ /* 0x000fe40007ffe1ff */
[----:B------:R-:W-:Y:S01]  /*1640*/  IADD3 R19, -R33, 0x40800000, RZ ;  /* 0x4080000021137810 */ /* 0x000fe20007ffe1ff */
[----:B------:R-:W-:Y:S06]  /*1650*/  @!P2 BRA `(.L_x_9) ;  /* 0x000000000014a947 */ /* 0x000fec0003800000 */
[----:B------:R-:W-:-:S13]  /*1660*/  ISETP.GE.AND P0, PT, R53, -0x407fffff, PT ;  /* 0xbf8000013500780c */ /* 0x000fda0003f06270 */
[----:B------:R-:W-:-:S05]  /*1670*/  @P0 MOV R38, 0x7f800000 ;  /* 0x7f80000000260802 */ /* 0x000fca0000000f00 */
[C---:B------:R-:W-:Y:S01]  /*1680*/  @P0 FFMA.FTZ R35, R53.reuse, R38, +INF ;  /* 0x7f80000035230423 */ /* 0x040fe20000010026 */
[----:B------:R-:W-:-:S04]  /*1690*/  FSETP.NEU.AND P0, PT, R53, RZ, PT ;  /* 0x000000ff3500720b */ /* 0x000fc80003f0d000 */
[----:B------:R-:W-:-:S09]  /*16a0*/  FSEL R35, R35, -RZ, P0 ;  /* 0x800000ff23237208 */ /* 0x000fd20000000000 */
.L_x_9:
[----:B------:R-:W-:Y:S05]  /*16b0*/  BSYNC B0 ;  /* 0x0000000000007941 */ /* 0x000fea0003800000 */
.L_x_8:
[----:B------:R-:W-:Y:S01]  /*16c0*/  IADD3 R40, R21, -R24, RZ ;  /* 0x8000001815287210 */ /* 0x000fe20007ffe0ff */
[-C--:B------:R-:W-:Y:S01]  /*16d0*/  FFMA.FTZ R13, R13, R0.reuse, -1 ;  /* 0xbf8000000d0d7423 */ /* 0x080fe20000010000 */
[----:B------:R-:W-:Y:S01]  /*16e0*/  IADD3 R38, R20, -R33, RZ ;  /* 0x8000002114267210 */ /* 0x000fe20007ffe0ff */
[----:B------:R-:W-:Y:S01]  /*16f0*/  FFMA.FTZ R19, R19, R0, -1 ;  /* 0xbf80000013137423 */ /* 0x000fe20000010000 */
[----:B------:R-:W-:Y:S01]  /*1700*/  FMUL R41, R12, 1.4426950216293334961 ;  /* 0x3fb8aa3b0c297820 */ /* 0x000fe20000400000 */
[----:B------:R-:W-:Y:S01]  /*1710*/  FADD R40, R40, R13 ;  /* 0x0000000d28287221 */ /* 0x000fe20000000000 */
[----:B------:R-:W-:Y:S01]  /*1720*/  FADD R45, -R6, R26 ;  /* 0x0000001a062d7221 */ /* 0x000fe20000000100 */
[----:B------:R-:W-:Y:S01]  /*1730*/  FADD R38, R38, R19 ;  /* 0x0000001326267221 */ /* 0x000fe20000000000 */
[----:B------:R-:W-:Y:S01]  /*1740*/  FADD R26, -R7, R27 ;  /* 0x0000001b071a7221 */ /* 0x000fe20000000100 */
[-C--:B------:R-:W-:Y:S01]  /*1750*/  FFMA.FTZ R13, R40, -R37.reuse, 0.10546888411045074463 ;  /* 0x3dd80012280d7423 */ /* 0x080fe20000010825 */
[----:B------:R-:W-:Y:S01]  /*1760*/  FSETP.GEU.AND P0, PT, R41, -126, PT ;  /* 0xc2fc00002900780b */ /* 0x000fe20003f0e000 */
[----:B------:R-:W-:Y:S01]  /*1770*/  FFMA.FTZ R19, R38, -R37, 0.10546888411045074463 ;  /* 0x3dd8001226137423 */ /* 0x000fe20000010825 */
[----:B------:R-:W-:Y:S01]  /*1780*/  FMUL R45, R34, R45 ;  /* 0x0000002d222d7220 */ /* 0x000fe20000400000 */
[----:B------:R-:W-:Y:S01]  /*1790*/  FFMA.FTZ R13, R40, R13, -0.13229703903198242188 ;  /* 0xbe0778e0280d7423 */ /* 0x000fe2000001000d */
[----:B------:R-:W-:Y:S01]  /*17a0*/  FMUL R46, R9, 1.4426950216293334961 ;  /* 0x3fb8aa3b092e7820 */ /* 0x000fe20000400000 */
[----:B------:R-:W-:Y:S01]  /*17b0*/  FFMA.FTZ R19, R38, R19, -0.13229703903198242188 ;  /* 0xbe0778e026137423 */ /* 0x000fe20000010013 */
[----:B------:R-:W-:Y:S01]  /*17c0*/  I2FP.F32.S32 R24, R24 ;  /* 0x0000001800187245 */ /* 0x000fe20000201400 */
[----:B------:R-:W-:Y:S01]  /*17d0*/  FFMA.FTZ R13, R40, R13, 0.14491446316242218018 ;  /* 0x3e146475280d7423 */ /* 0x000fe2000001000d */
[----:B------:R-:W-:Y:S01]  /*17e0*/  I2FP.F32.S32 R33, R33 ;  /* 0x0000002100217245 */ /* 0x000fe20000201400 */
[----:B------:R-:W-:Y:S01]  /*17f0*/  FFMA.FTZ R19, R38, R19, 0.14491446316242218018 ;  /* 0x3e14647526137423 */ /* 0x000fe20000010013 */
[----:B------:R-:W-:Y:S01]  /*1800*/  I2FP.F32.S32 R47, R47 ;  /* 0x0000002f002f7245 */ /* 0x000fe20000201400 */
[----:B------:R-:W-:Y:S01]  /*1810*/  FFMA.FTZ R13, R40, R13, -0.16641564667224884033 ;  /* 0xbe2a68dd280d7423 */ /* 0x000fe2000001000d */
[----:B------:R-:W-:Y:S01]  /*1820*/  BSSY B0, `(.L_x_10) ;  /* 0x00000a0000007945 */ /* 0x000fe20003800000 */
[----:B------:R-:W-:Y:S01]  /*1830*/  FFMA.FTZ R19, R38, R19, -0.16641564667224884033 ;  /* 0xbe2a68dd26137423 */ /* 0x000fe20000010013 */
[----:B------:R-:W-:Y:S01]  /*1840*/  @!P0 FMUL R41, R41, 0.5 ;  /* 0x3f00000029298820 */ /* 0x000fe20000400000 */
[----:B------:R-:W-:Y:S01]  /*1850*/  FFMA.FTZ R13, R40, R13, 0.19988867640495300293 ;  /* 0x3e4caf9e280d7423 */ /* 0x000fe2000001000d */
[----:B------:R-:W-:Y:S01]  /*1860*/  FMUL R33, R33, 1.1920928955078125e-07 ;  /* 0x3400000021217820 */ /* 0x000fe20000400000 */
[----:B------:R-:W-:Y:S01]  /*1870*/  FFMA.FTZ R19, R38, R19, 0.19988867640495300293 ;  /* 0x3e4caf9e26137423 */ /* 0x000fe20000010013 */
[----:B------:R-:W-:Y:S01]  /*1880*/  FMUL R47, R47, 1.1920928955078125e-07 ;  /* 0x340000002f2f7820 */ /* 0x000fe20000400000 */
[----:B------:R-:W-:-:S02]  /*1890*/  FFMA.FTZ R13, R40, R13, -0.25000196695327758789 ;  /* 0xbe800042280d7423 */ /* 0x000fc4000001000d */
[----:B------:R-:W-:Y:S01]  /*18a0*/  FFMA.FTZ R19, R38, R19, -0.25000196695327758789 ;  /* 0xbe80004226137423 */ /* 0x000fe20000010013 */
[----:B------:R-:W-:Y:S01]  /*18b0*/  FFMA.FTZ R52, R47, 0.69314718246459960938, R52 ;  /* 0x3f3172182f347823 */ /* 0x000fe20000010034 */
[----:B------:R-:W-:Y:S02]  /*18c0*/  FFMA.FTZ R13, R40, R13, 0.33333510160446166992 ;  /* 0x3eaaaae6280d7423 */ /* 0x000fe4000001000d */
[----:B------:R-:W-:Y:S02]  /*18d0*/  FFMA.FTZ R19, R38, R19, 0.33333510160446166992 ;  /* 0x3eaaaae626137423 */ /* 0x000fe40000010013 */
[----:B------:R-:W-:Y:S02]  /*18e0*/  FFMA.FTZ R13, R40, R13, -0.5 ;  /* 0xbf000000280d7423 */ /* 0x000fe4000001000d */
[----:B------:R-:W-:Y:S02]  /*18f0*/  FFMA.FTZ R19, R38, R19, -0.5 ;  /* 0xbf00000026137423 */ /* 0x000fe40000010013 */
[----:B------:R-:W-:-:S02]  /*1900*/  FMUL R13, R40, R13 ;  /* 0x0000000d280d7220 */ /* 0x000fc40000400000 */
[----:B------:R-:W-:Y:S02]  /*1910*/  FMUL R19, R38, R19 ;  /* 0x0000001326137220 */ /* 0x000fe40000400000 */
[----:B------:R-:W-:Y:S01]  /*1920*/  FFMA.FTZ R40, R40, R13, R40 ;  /* 0x0000000d28287223 */ /* 0x000fe20000010028 */
[----:B------:R-:W-:Y:S01]  /*1930*/  FADD R13, -R6, R22 ;  /* 0x00000016060d7221 */ /* 0x000fe20000000100 */
[----:B------:R-:W-:Y:S01]  /*1940*/  FFMA.FTZ R38, R38, R19, R38 ;  /* 0x0000001326267223 */ /* 0x000fe20000010026 */
[----:B------:R-:W-:Y:S02]  /*1950*/  FADD R22, -R7, R23 ;  /* 0x0000001707167221 */ /* 0x000fe40000000100 */
[----:B------:R-:W-:Y:S01]  /*1960*/  FMUL R13, R34, R13 ;  /* 0x0000000d220d7220 */ /* 0x000fe20000400000 */
[C---:B------:R-:W-:Y:S01]  /*1970*/  FMUL R34, R39.reuse, R26 ;  /* 0x0000001a27227220 */ /* 0x040fe20000400000 */
[----:B------:R-:W-:Y:S01]  /*1980*/  FMUL R22, R39, R22 ;  /* 0x0000001627167220 */ /* 0x000fe20000400000 */
[----:B------:R-:W-:Y:S01]  /*1990*/  FMUL R39, R8, 1.4426950216293334961 ;  /* 0x3fb8aa3b08277820 */ /* 0x000fe20000400000 */
[-CC-:B------:R-:W-:Y:S01]  /*19a0*/  FFMA R19, R13, R10.reuse, R14.reuse ;  /* 0x0000000a0d137223 */ /* 0x180fe2000000000e */
[----:B------:R-:W-:Y:S01]  /*19b0*/  FFMA R10, R45, R10, R14 ;  /* 0x0000000a2d0a7223 */ /* 0x000fe2000000000e */
[-CC-:B------:R-:W-:Y:S01]  /*19c0*/  FFMA R13, R22, R11.reuse, R15.reuse ;  /* 0x0000000b160d7223 */ /* 0x180fe2000000000f */
[----:B------:R-:W-:Y:S01]  /*19d0*/  FFMA R11, R34, R11, R15 ;  /* 0x0000000b220b7223 */ /* 0x000fe2000000000f */
[----:B------:R-:W-:Y:S01]  /*19e0*/  FMUL R42, R19, 1.4426950216293334961 ;  /* 0x3fb8aa3b132a7820 */ /* 0x000fe20000400000 */
[----:B------:R-:W0:Y:S01]  /*19f0*/  MUFU.EX2 R22, R41 ;  /* 0x0000002900167308 */ /* 0x000e220000000800 */
[----:B------:R-:W-:Y:S01]  /*1a00*/  FMUL R44, R13, 1.4426950216293334961 ;  /* 0x3fb8aa3b0d2c7820 */ /* 0x000fe20000400000 */
[----:B------:R-:W-:-:S02]  /*1a10*/  FFMA.FTZ R38, R33, 0.69314718246459960938, R38 ;  /* 0x3f31721821267823 */ /* 0x000fc40000010026 */
[----:B------:R-:W-:Y:S02]  /*1a20*/  FSETP.GEU.AND P1, PT, R42, -126, PT ;  /* 0xc2fc00002a00780b */ /* 0x000fe40003f2e000 */
[----:B------:R-:W-:Y:S01]  /*1a30*/  FSETP.GEU.AND P2, PT, R44, -126, PT ;  /* 0xc2fc00002c00780b */ /* 0x000fe20003f4e000 */
[----:B0-----:R-:W-:Y:S01]  /*1a40*/  @!P0 FMUL R22, R22, R22 ;  /* 0x0000001616168220 */ /* 0x001fe20000400000 */
[----:B------:R-:W-:-:S09]  /*1a50*/  FSETP.GEU.AND P0, PT, R39, -126, PT ;  /* 0xc2fc00002700780b */ /* 0x000fd20003f0e000 */
[----:B------:R-:W-:Y:S01]  /*1a60*/  @!P1 FMUL R42, R42, 0.5 ;  /* 0x3f0000002a2a9820 */ /* 0x000fe20000400000 */
[----:B------:R-:W-:Y:S01]  /*1a70*/  FADD.FTZ.RZ R23, R22, 1 ;  /* 0x3f80000016177421 */ /* 0x000fe2000001c000 */
[----:B------:R-:W-:Y:S02]  /*1a80*/  @!P2 FMUL R44, R44, 0.5 ;  /* 0x3f0000002c2ca820 */ /* 0x000fe40000400000 */
[----:B------:R-:W0:Y:S02]  /*1a90*/  MUFU.EX2 R6, R42 ;  /* 0x0000002a00067308 */ /* 0x000e240000000800 */
[----:B------:R-:W-:-:S04]  /*1aa0*/  IADD3 R23, R23, -0x3f400000, RZ ;  /* 0xc0c0000017177810 */ /* 0x000fc80007ffe0ff */
[----:B------:R-:W-:Y:S02]  /*1ab0*/  LOP3.LUT R23, R23, 0xff800000, RZ, 0xc0, !PT ;  /* 0xff80000017177812 */ /* 0x000fe400078ec0ff */
[----:B------:R-:W1:Y:S01]  /*1ac0*/  MUFU.EX2 R7, R44 ;  /* 0x0000002c00077308 */ /* 0x000e620000000800 */
[----:B------:R-:W-:Y:S01]  /*1ad0*/  @!P0 FMUL R39, R39, 0.5 ;  /* 0x3f00000027278820 */ /* 0x000fe20000400000 */
[----:B------:R-:W-:Y:S01]  /*1ae0*/  IADD3 R27, -R23, 0x40800000, RZ ;  /* 0x40800000171b7810 */ /* 0x000fe20007ffe1ff */
[----:B0-----:R-:W-:-:S04]  /*1af0*/  @!P1 FMUL R6, R6, R6 ;  /* 0x0000000606069220 */ /* 0x001fc80000400000 */
[----:B------:R-:W-:Y:S01]  /*1b00*/  FFMA.FTZ R27, R27, R0, -1 ;  /* 0xbf8000001b1b7423 */ /* 0x000fe20000010000 */
[----:B------:R-:W-:Y:S01]  /*1b10*/  FADD.FTZ.RZ R26, R6, 1 ;  /* 0x3f800000061a7421 */ /* 0x000fe2000001c000 */
[----:B-1----:R-:W-:-:S04]  /*1b20*/  @!P2 FMUL R7, R7, R7 ;  /* 0x000000070707a220 */ /* 0x002fc80000400000 */
[----:B------:R-:W-:Y:S02]  /*1b30*/  IADD3 R41, R26, -0x3f400000, RZ ;  /* 0xc0c000001a297810 */ /* 0x000fe40007ffe0ff */
[----:B------:R-:W-:Y:S01]  /*1b40*/  IADD3 R26, R22, -R23, RZ ;  /* 0x80000017161a7210 */ /* 0x000fe20007ffe0ff */
[----:B------:R-:W-:Y:S01]  /*1b50*/  FADD.FTZ.RZ R14, R7, 1 ;  /* 0x3f800000070e7421 */ /* 0x000fe2000001c000 */
[----:B------:R-:W-:Y:S02]  /*1b60*/  LOP3.LUT R41, R41, 0xff800000, RZ, 0xc0, !PT ;  /* 0xff80000029297812 */ /* 0x000fe400078ec0ff */
[----:B------:R-:W-:Y:S01]  /*1b70*/  I2FP.F32.S32 R23, R23 ;  /* 0x0000001700177245 */ /* 0x000fe20000201400 */
[----:B------:R-:W-:Y:S01]  /*1b80*/  FADD R26, R26, R27 ;  /* 0x0000001b1a1a7221 */ /* 0x000fe20000000000 */
[----:B------:R-:W-:Y:S02]  /*1b90*/  IADD3 R27, -R41, 0x40800000, RZ ;  /* 0x40800000291b7810 */ /* 0x000fe40007ffe1ff */
[----:B------:R-:W-:Y:S01]  /*1ba0*/  IADD3 R14, R14, -0x3f400000, RZ ;  /* 0xc0c000000e0e7810 */ /* 0x000fe20007ffe0ff */
[----:B------:R-:W-:Y:S01]  /*1bb0*/  FFMA.FTZ R15, R26, -R37, 0.10546888411045074463 ;  /* 0x3dd800121a0f7423 */ /* 0x000fe20000010825 */
[----:B------:R-:W-:Y:S01]  /*1bc0*/  IADD3 R34, R6, -R41, RZ ;  /* 0x8000002906227210 */ /* 0x000fe20007ffe0ff */
[----:B------:R-:W-:Y:S01]  /*1bd0*/  FFMA.FTZ R27, R27, R0, -1 ;  /* 0xbf8000001b1b7423 */ /* 0x000fe20000010000 */
[----:B------:R-:W-:Y:S01]  /*1be0*/  LOP3.LUT R14, R14, 0xff800000, RZ, 0xc0, !PT ;  /* 0xff8000000e0e7812 */ /* 0x000fe200078ec0ff */
[----:B------:R-:W-:-:S02]  /*1bf0*/  FFMA.FTZ R15, R26, R15, -0.13229703903198242188 ;  /* 0xbe0778e01a0f7423 */ /* 0x000fc4000001000f */
[----:B------:R-:W-:Y:S01]  /*1c00*/  FADD R34, R34, R27 ;  /* 0x0000001b22227221 */ /* 0x000fe20000000000 */
[----:B------:R-:W-:Y:S01]  /*1c10*/  IADD3 R27, -R14, 0x40800000, RZ ;  /* 0x408000000e1b7810 */ /* 0x000fe20007ffe1ff */
[C---:B------:R-:W-:Y:S01]  /*1c20*/  FFMA.FTZ R15, R26.reuse, R15, 0.14491446316242218018 ;  /* 0x3e1464751a0f7423 */ /* 0x040fe2000001000f */
[----:B------:R-:W-:Y:S02]  /*1c30*/  IADD3 R42, R7, -R14, RZ ;  /* 0x8000000e072a7210 */ /* 0x000fe40007ffe0ff */
[----:B------:R-:W-:Y:S01]  /*1c40*/  I2FP.F32.S32 R14, R14 ;  /* 0x0000000e000e7245 */ /* 0x000fe20000201400 */
[----:B------:R-:W-:Y:S01]  /*1c50*/  FFMA.FTZ R15, R26, R15, -0.16641564667224884033 ;  /* 0xbe2a68dd1a0f7423 */ /* 0x000fe2000001000f */
[----:B------:R-:W-:-:S03]  /*1c60*/  FFMA.FTZ R27, R27, R0, -1 ;  /* 0xbf8000001b1b7423 */ /* 0x000fc60000010000 */
[----:B------:R-:W-:Y:S01]  /*1c70*/  FFMA.FTZ R15, R26, R15, 0.19988867640495300293 ;  /* 0x3e4caf9e1a0f7423 */ /* 0x000fe2000001000f */
[----:B------:R-:W-:Y:S01]  /*1c80*/  FADD R42, R42, R27 ;  /* 0x0000001b2a2a7221 */ /* 0x000fe20000000000 */
[----:B------:R-:W-:Y:S02]  /*1c90*/  FFMA.FTZ R27, R34, -R37, 0.10546888411045074463 ;  /* 0x3dd80012221b7423 */ /* 0x000fe40000010825 */
[----:B------:R-:W-:Y:S02]  /*1ca0*/  FFMA.FTZ R15, R26, R15, -0.25000196695327758789 ;  /* 0xbe8000421a0f7423 */ /* 0x000fe4000001000f */
[----:B------:R-:W-:Y:S02]  /*1cb0*/  FFMA.FTZ R27, R34, R27, -0.13229703903198242188 ;  /* 0xbe0778e0221b7423 */ /* 0x000fe4000001001b */
[----:B------:R-:W-:Y:S02]  /*1cc0*/  FFMA.FTZ R15, R26, R15, 0.33333510160446166992 ;  /* 0x3eaaaae61a0f7423 */ /* 0x000fe4000001000f */
[----:B------:R-:W-:-:S02]  /*1cd0*/  FFMA.FTZ R27, R34, R27, 0.14491446316242218018 ;  /* 0x3e146475221b7423 */ /* 0x000fc4000001001b */
[----:B------:R-:W-:Y:S02]  /*1ce0*/  FFMA.FTZ R15, R26, R15, -0.5 ;  /* 0xbf0000001a0f7423 */ /* 0x000fe4000001000f */
[----:B------:R-:W-:Y:S02]  /*1cf0*/  FFMA.FTZ R45, R34, R27, -0.16641564667224884033 ;  /* 0xbe2a68dd222d7423 */ /* 0x000fe4000001001b */
[----:B------:R-:W-:Y:S02]  /*1d00*/  FMUL R15, R26, R15 ;  /* 0x0000000f1a0f7220 */ /* 0x000fe40000400000 */
[----:B------:R-:W-:Y:S02]  /*1d10*/  FFMA.FTZ R45, R34, R45, 0.19988867640495300293 ;  /* 0x3e4caf9e222d7423 */ /* 0x000fe4000001002d */
[----:B------:R-:W-:Y:S01]  /*1d20*/  FFMA.FTZ R27, R26, R15, R26 ;  /* 0x0000000f1a1b7223 */ /* 0x000fe2000001001a */
[----:B------:R-:W-:Y:S01]  /*1d30*/  FFMA.FTZ R15, R42, -R37, 0.10546888411045074463 ;  /* 0x3dd800122a0f7423 */ /* 0x000fe20000010825 */
[----:B------:R-:W0:Y:S01]  /*1d40*/  MUFU.EX2 R26, R39 ;  /* 0x00000027001a7308 */ /* 0x000e220000000800 */
[----:B------:R-:W-:-:S02]  /*1d50*/  FFMA.FTZ R45, R34, R45, -0.25000196695327758789 ;  /* 0xbe800042222d7423 */ /* 0x000fc4000001002d */
[----:B------:R-:W-:Y:S02]  /*1d60*/  FFMA.FTZ R15, R42, R15, -0.13229703903198242188 ;  /* 0xbe0778e02a0f7423 */ /* 0x000fe4000001000f */
[----:B------:R-:W-:Y:S02]  /*1d70*/  FFMA.FTZ R45, R34, R45, 0.33333510160446166992 ;  /* 0x3eaaaae6222d7423 */ /* 0x000fe4000001002d */
[----:B------:R-:W-:Y:S02]  /*1d80*/  FFMA.FTZ R15, R42, R15, 0.14491446316242218018 ;  /* 0x3e1464752a0f7423 */ /* 0x000fe4000001000f */
[----:B------:R-:W-:Y:S02]  /*1d90*/  FFMA.FTZ R45, R34, R45, -0.5 ;  /* 0xbf000000222d7423 */ /* 0x000fe4000001002d */
[----:B------:R-:W-:Y:S02]  /*1da0*/  FFMA.FTZ R15, R42, R15, -0.16641564667224884033 ;  /* 0xbe2a68dd2a0f7423 */ /* 0x000fe4000001000f */
[----:B------:R-:W-:-:S02]  /*1db0*/  FMUL R45, R34, R45 ;  /* 0x0000002d222d7220 */ /* 0x000fc40000400000 */
[----:B------:R-:W-:Y:S01]  /*1dc0*/  FFMA.FTZ R15, R42, R15, 0.19988867640495300293 ;  /* 0x3e4caf9e2a0f7423 */ /* 0x000fe2000001000f */
[----:B0-----:R-:W-:Y:S01]  /*1dd0*/  @!P0 FMUL R26, R26, R26 ;  /* 0x0000001a1a1a8220 */ /* 0x001fe20000400000 */
[----:B------:R-:W-:Y:S01]  /*1de0*/  FFMA.FTZ R34, R34, R45, R34 ;  /* 0x0000002d22227223 */ /* 0x000fe20000010022 */
[----:B------:R-:W-:Y:S01]  /*1df0*/  FSETP.GEU.AND P0, PT, R46, -126, PT ;  /* 0xc2fc00002e00780b */ /* 0x000fe20003f0e000 */
[----:B------:R-:W-:Y:S01]  /*1e00*/  FFMA.FTZ R15, R42, R15, -0.25000196695327758789 ;  /* 0xbe8000422a0f7423 */ /* 0x000fe2000001000f */
[----:B------:R-:W-:-:S03]  /*1e10*/  FADD.FTZ.RZ R39, R26, 1 ;  /* 0x3f8000001a277421 */ /* 0x000fc6000001c000 */
[C---:B------:R-:W-:Y:S02]  /*1e20*/  FFMA.FTZ R15, R42.reuse, R15, 0.33333510160446166992 ;  /* 0x3eaaaae62a0f7423 */ /* 0x040fe4000001000f */
[----:B------:R-:W-:Y:S02]  /*1e30*/  IADD3 R39, R39, -0x3f400000, RZ ;  /* 0xc0c0000027277810 */ /* 0x000fe40007ffe0ff */
[C---:B------:R-:W-:Y:S02]  /*1e40*/  FFMA.FTZ R15, R42.reuse, R15, -0.5 ;  /* 0xbf0000002a0f7423 */ /* 0x040fe4000001000f */
[----:B------:R-:W-:Y:S02]  /*1e50*/  LOP3.LUT R45, R39, 0xff800000, RZ, 0xc0, !PT ;  /* 0xff800000272d7812 */ /* 0x000fe400078ec0ff */
[----:B------:R-:W-:Y:S01]  /*1e60*/  FMUL R15, R42, R15 ;  /* 0x0000000f2a0f7220 */ /* 0x000fe20000400000 */
[----:B------:R-:W-:Y:S01]  /*1e70*/  @!P0 FMUL R46, R46, 0.5 ;  /* 0x3f0000002e2e8820 */ /* 0x000fe20000400000 */
[----:B------:R-:W-:-:S02]  /*1e80*/  IADD3 R44, R26, -R45, RZ ;  /* 0x8000002d1a2c7210 */ /* 0x000fc40007ffe0ff */
[----:B------:R-:W-:Y:S01]  /*1e90*/  FFMA.FTZ R42, R42, R15, R42 ;  /* 0x0000000f2a2a7223 */ /* 0x000fe2000001002a */
[----:B------:R-:W-:Y:S01]  /*1ea0*/  IADD3 R15, -R45, 0x40800000, RZ ;  /* 0x408000002d0f7810 */ /* 0x000fe20007ffe1ff */
[----:B------:R-:W0:Y:S01]  /*1eb0*/  MUFU.EX2 R39, R46 ;  /* 0x0000002e00277308 */ /* 0x000e220000000800 */
[----:B------:R-:W-:-:S03]  /*1ec0*/  I2FP.F32.S32 R45, R45 ;  /* 0x0000002d002d7245 */ /* 0x000fc60000201400 */
[----:B------:R-:W-:Y:S02]  /*1ed0*/  FFMA.FTZ R15, R15, R0, -1 ;  /* 0xbf8000000f0f7423 */ /* 0x000fe40000010000 */
[----:B------:R-:W-:Y:S02]  /*1ee0*/  FMUL R45, R45, 1.1920928955078125e-07 ;  /* 0x340000002d2d7820 */ /* 0x000fe40000400000 */
[----:B------:R-:W-:-:S04]  /*1ef0*/  FADD R44, R44, R15 ;  /* 0x0000000f2c2c7221 */ /* 0x000fc80000000000 */
[----:B------:R-:W-:Y:S01]  /*1f00*/  FFMA.FTZ R15, R44, -R37, 0.10546888411045074463 ;  /* 0x3dd800122c0f7423 */ /* 0x000fe20000010825 */
[----:B0-----:R-:W-:-:S03]  /*1f10*/  @!P0 FMUL R39, R39, R39 ;  /* 0x0000002727278220 */ /* 0x001fc60000400000 */
[----:B------:R-:W-:-:S04]  /*1f20*/  FFMA.FTZ R15, R44, R15, -0.13229703903198242188 ;  /* 0xbe0778e02c0f7423 */ /* 0x000fc8000001000f */
[----:B------:R-:W-:-:S04]  /*1f30*/  FFMA.FTZ R15, R44, R15, 0.14491446316242218018 ;  /* 0x3e1464752c0f7423 */ /* 0x000fc8000001000f */
[----:B------:R-:W-:-:S04]  /*1f40*/  FFMA.FTZ R15, R44, R15, -0.16641564667224884033 ;  /* 0xbe2a68dd2c0f7423 */ /* 0x000fc8000001000f */
[----:B------:R-:W-:-:S04]  /*1f50*/  FFMA.FTZ R15, R44, R15, 0.19988867640495300293 ;  /* 0x3e4caf9e2c0f7423 */ /* 0x000fc8000001000f */
[----:B------:R-:W-:-:S04]  /*1f60*/  FFMA.FTZ R15, R44, R15, -0.25000196695327758789 ;  /* 0xbe8000422c0f7423 */ /* 0x000fc8000001000f */
[----:B------:R-:W-:-:S04]  /*1f70*/  FFMA.FTZ R15, R44, R15, 0.33333510160446166992 ;  /* 0x3eaaaae62c0f7423 */ /* 0x000fc8000001000f */
[----:B------:R-:W-:-:S04]  /*1f80*/  FFMA.FTZ R15, R44, R15, -0.5 ;  /* 0xbf0000002c0f7423 */ /* 0x000fc8000001000f */
[----:B------:R-:W-:-:S04]  /*1f90*/  FMUL R15, R44, R15 ;  /* 0x0000000f2c0f7220 */ /* 0x000fc80000400000 */
[----:B------:R-:W-:Y:S01]  /*1fa0*/  FFMA.FTZ R44, R44, R15, R44 ;  /* 0x0000000f2c2c7223 */ /* 0x000fe2000001002c */
[----:B------:R-:W-:Y:S01]  /*1fb0*/  FMUL R15, R24, 1.1920928955078125e-07 ;  /* 0x34000000180f7820 */ /* 0x000fe20000400000 */
[----:B------:R-:W-:-:S03]  /*1fc0*/  FADD.FTZ.RZ R24, R39, 1 ;  /* 0x3f80000027187421 */ /* 0x000fc6000001c000 */
[----:B------:R-:W-:Y:S02]  /*1fd0*/  FFMA.FTZ R15, R15, 0.69314718246459960938, R40 ;  /* 0x3f3172180f0f7823 */ /* 0x000fe40000010028 */
[----:B------:R-:W-:-:S04]  /*1fe0*/  IADD3 R24, R24, -0x3f400000, RZ ;  /* 0xc0c0000018187810 */ /* 0x000fc80007ffe0ff */
[----:B------:R-:W-:Y:S01]  /*1ff0*/  LOP3.LUT R40, R24, 0xff800000, RZ, 0xc0, !PT ;  /* 0xff80000018287812 */ /* 0x000fe200078ec0ff */
[----:B------:R-:W-:-:S03]  /*2000*/  FMUL R24, R23, 1.1920928955078125e-07 ;  /* 0x3400000017187820 */ /* 0x000fc60000400000 */
[----:B------:R-:W-:Y:S01]  /*2010*/  IADD3 R33, -R40, 0x40800000, RZ ;  /* 0x4080000028217810 */ /* 0x000fe20007ffe1ff */
[----:B------:R-:W-:Y:S01]  /*2020*/  FFMA.FTZ R27, R24, 0.69314718246459960938, R27 ;  /* 0x3f317218181b7823 */ /* 0x000fe2000001001b */
[----:B------:R-:W-:-:S03]  /*2030*/  IADD3 R46, R39, -R40, RZ ;  /* 0x80000028272e7210 */ /* 0x000fc60007ffe0ff */
[----:B------:R-:W-:-:S04]  /*2040*/  FFMA.FTZ R33, R33, R0, -1 ;  /* 0xbf80000021217423 */ /* 0x000fc80000010000 */
        /* <DEDUP_REMOVED lines=14> */
[----:B------:R-:W-:Y:S01]  /*2130*/  FMUL R23, R14, 1.1920928955078125e-07 ;  /* 0x340000000e177820 */ /* 0x000fe20000400000 */
[----:B0-----:R-:W-:Y:S01]  /*2140*/  @!P0 FMUL R24, R24, R24 ;  /* 0x0000001818188220 */ /* 0x001fe20000400000 */
[----:B------:R-:W-:Y:S01]  /*2150*/  ISETP.GE.U32.AND P0, PT, R50, 0x7f800000, PT ;  /* 0x7f8000003200780c */ /* 0x000fe20003f06070 */
[----:B------:R-:W-:Y:S01]  /*2160*/  FFMA.FTZ R46, R46, R47, R46 ;  /* 0x0000002f2e2e7223 */ /* 0x000fe2000001002e */
[----:B------:R-:W-:Y:S01]  /*2170*/  FFMA.FTZ R14, R23, 0.69314718246459960938, R42 ;  /* 0x3f317218170e7823 */ /* 0x000fe2000001002a */
[----:B------:R-:W-:-:S05]  /*2180*/  FADD.FTZ.RZ R23, R24, 1 ;  /* 0x3f80000018177421 */ /* 0x000fca000001c000 */
[----:B------:R-:W-:Y:S01]  /*2190*/  IADD3 R33, R23, -0x3f400000, RZ ;  /* 0xc0c0000017217810 */ /* 0x000fe20007ffe0ff */
[----:B------:R-:W-:-:S03]  /*21a0*/  FFMA.FTZ R23, R45, 0.69314718246459960938, R44 ;  /* 0x3f3172182d177823 */ /* 0x000fc6000001002c */
[----:B------:R-:W-:Y:S01]  /*21b0*/  LOP3.LUT R45, R33, 0xff800000, RZ, 0xc0, !PT ;  /* 0xff800000212d7812 */ /* 0x000fe200078ec0ff */
[----:B------:R-:W-:Y:S06]  /*21c0*/  @!P0 BRA `(.L_x_11) ;  /* 0x0000000000148947 */ /* 0x000fec0003800000 */
[----:B------:R-:W-:-:S13]  /*21d0*/  ISETP.GE.AND P0, PT, R50, -0x407fffff, PT ;  /* 0xbf8000013200780c */ /* 0x000fda0003f06270 */
[----:B------:R-:W-:-:S05]  /*21e0*/  @P0 MOV R33, 0x7f800000 ;  /* 0x7f80000000210802 */ /* 0x000fca0000000f00 */
[C---:B------:R-:W-:Y:S01]  /*21f0*/  @P0 FFMA.FTZ R52, R50.reuse, R33, +INF ;  /* 0x7f80000032340423 */ /* 0x040fe20000010021 */
[----:B------:R-:W-:-:S04]  /*2200*/  FSETP.NEU.AND P0, PT, R50, RZ, PT ;  /* 0x000000ff3200720b */ /* 0x000fc80003f0d000 */
[----:B------:R-:W-:-:S09]  /*2210*/  FSEL R52, R52, -RZ, P0 ;  /* 0x800000ff34347208 */ /* 0x000fd20000000000 */
.L_x_11:
[----:B------:R-:W-:Y:S05]  /*2220*/  BSYNC B0 ;  /* 0x0000000000007941 */ /* 0x000fea0003800000 */
.L_x_10:
[----:B------:R-:W-:Y:S01]  /*2230*/  IADD3 R33, -R45, 0x40800000, RZ ;  /* 0x408000002d217810 */ /* 0x000fe20007ffe1ff */
[----:B------:R-:W-:Y:S01]  /*2240*/  FMUL R47, R11, 1.4426950216293334961 ;  /* 0x3fb8aa3b0b2f7820 */ /* 0x000fe20000400000 */
[----:B------:R-:W-:Y:S01]  /*2250*/  ISETP.GE.U32.AND P2, PT, R54, 0x7f800000, PT ;  /* 0x7f8000003600780c */ /* 0x000fe20003f46070 */
[----:B------:R-:W-:Y:S01]  /*2260*/  BSSY B0, `(.L_x_12) ;  /* 0x000002f000007945 */ /* 0x000fe20003800000 */
[----:B------:R-:W-:Y:S01]  /*2270*/  I2FP.F32.S32 R51, R51 ;  /* 0x0000003300337245 */ /* 0x000fe20000201400 */
[----:B------:R-:W-:Y:S01]  /*2280*/  FFMA.FTZ R42, R33, R0, -1 ;  /* 0xbf800000212a7423 */ /* 0x000fe20000010000 */
[----:B------:R-:W-:Y:S02]  /*2290*/  IADD3 R33, R24, -R45, RZ ;  /* 0x8000002d18217210 */ /* 0x000fe40007ffe0ff */
[----:B------:R-:W-:Y:S01]  /*22a0*/  FSETP.GEU.AND P0, PT, R47, -126, PT ;  /* 0xc2fc00002f00780b */ /* 0x000fe20003f0e000 */
[----:B------:R-:W-:Y:S01]  /*22b0*/  FMUL R50, R51, 1.1920928955078125e-07 ;  /* 0x3400000033327820 */ /* 0x000fe20000400000 */
[----:B------:R-:W-:Y:S01]  /*22c0*/  ISETP.GE.U32.AND P3, PT, R21, 0x7f800000, PT ;  /* 0x7f8000001500780c */ /* 0x000fe20003f66070 */
[----:B------:R-:W-:Y:S01]  /*22d0*/  FADD R42, R33, R42 ;  /* 0x0000002a212a7221 */ /* 0x000fe20000000000 */
[----:B------:R-:W-:Y:S01]  /*22e0*/  ISETP.GE.U32.AND P1, PT, R22, 0x7f800000, PT ;  /* 0x7f8000001600780c */ /* 0x000fe20003f26070 */
[----:B------:R-:W-:-:S02]  /*22f0*/  FFMA.FTZ R49, R50, 0.69314718246459960938, R49 ;  /* 0x3f31721832317823 */ /* 0x000fc40000010031 */
[----:B------:R-:W-:-:S04]  /*2300*/  FFMA.FTZ R33, R42, -R37, 0.10546888411045074463 ;  /* 0x3dd800122a217423 */ /* 0x000fc80000010825 */
[C---:B------:R-:W-:Y:S02]  /*2310*/  FFMA.FTZ R33, R42.reuse, R33, -0.13229703903198242188 ;  /* 0xbe0778e02a217423 */ /* 0x040fe40000010021 */
[----:B------:R-:W-:Y:S02]  /*2320*/  @!P0 FMUL R47, R47, 0.5 ;  /* 0x3f0000002f2f8820 */ /* 0x000fe40000400000 */
[----:B------:R-:W-:-:S04]  /*2330*/  FFMA.FTZ R33, R42, R33, 0.14491446316242218018 ;  /* 0x3e1464752a217423 */ /* 0x000fc80000010021 */
[----:B------:R-:W-:-:S04]  /*2340*/  FFMA.FTZ R33, R42, R33, -0.16641564667224884033 ;  /* 0xbe2a68dd2a217423 */ /* 0x000fc80000010021 */
[C---:B------:R-:W-:Y:S02]  /*2350*/  FFMA.FTZ R53, R42.reuse, R33, 0.19988867640495300293 ;  /* 0x3e4caf9e2a357423 */ /* 0x040fe40000010021 */
[----:B------:R-:W0:Y:S02]  /*2360*/  MUFU.EX2 R33, R47 ;  /* 0x0000002f00217308 */ /* 0x000e240000000800 */
[----:B------:R-:W-:-:S04]  /*2370*/  FFMA.FTZ R53, R42, R53, -0.25000196695327758789 ;  /* 0xbe8000422a357423 */ /* 0x000fc80000010035 */
[----:B------:R-:W-:-:S04]  /*2380*/  FFMA.FTZ R53, R42, R53, 0.33333510160446166992 ;  /* 0x3eaaaae62a357423 */ /* 0x000fc80000010035 */
[----:B------:R-:W-:-:S04]  /*2390*/  FFMA.FTZ R53, R42, R53, -0.5 ;  /* 0xbf0000002a357423 */ /* 0x000fc80000010035 */
[----:B------:R-:W-:Y:S01]  /*23a0*/  FMUL R53, R42, R53 ;  /* 0x000000352a357220 */ /* 0x000fe20000400000 */
[----:B0-----:R-:W-:Y:S01]  /*23b0*/  @!P0 FMUL R33, R33, R33 ;  /* 0x0000002121218220 */ /* 0x001fe20000400000 */
[----:B------:R-:W-:Y:S02]  /*23c0*/  ISETP.GE.U32.AND P0, PT, R20, 0x7f800000, PT ;  /* 0x7f8000001400780c */ /* 0x000fe40003f06070 */
[----:B------:R-:W-:Y:S01]  /*23d0*/  FFMA.FTZ R42, R42, R53, R42 ;  /* 0x000000352a2a7223 */ /* 0x000fe2000001002a */
[----:B------:R-:W-:-:S05]  /*23e0*/  FADD.FTZ.RZ R44, R33, 1 ;  /* 0x3f800000212c7421 */ /* 0x000fca000001c000 */
[----:B------:R-:W-:-:S04]  /*23f0*/  IADD3 R44, R44, -0x3f400000, RZ ;  /* 0xc0c000002c2c7810 */ /* 0x000fc80007ffe0ff */
[----:B------:R-:W-:-:S04]  /*2400*/  LOP3.LUT R44, R44, 0xff800000, RZ, 0xc0, !PT ;  /* 0xff8000002c2c7812 */ /* 0x000fc800078ec0ff */
[----:B------:R-:W-:-:S05]  /*2410*/  IADD3 R53, -R44, 0x40800000, RZ ;  /* 0x408000002c357810 */ /* 0x000fca0007ffe1ff */
[----:B------:R-:W-:Y:S01]  /*2420*/  FFMA.FTZ R53, R53, R0, -1 ;  /* 0xbf80000035357423 */ /* 0x000fe20000010000 */
[----:B------:R-:W-:-:S05]  /*2430*/  IADD3 R0, R33, -R44, RZ ;  /* 0x8000002c21007210 */ /* 0x000fca0007ffe0ff */
        /* <DEDUP_REMOVED lines=11> */
[----:B------:R-:W-:Y:S06]  /*24f0*/  @!P2 BRA `(.L_x_13) ;  /* 0x000000000014a947 */ /* 0x000fec0003800000 */
[----:B------:R-:W-:-:S13]  /*2500*/  ISETP.GE.AND P2, PT, R54, -0x407fffff, PT ;  /* 0xbf8000013600780c */ /* 0x000fda0003f46270 */
[----:B------:R-:W-:-:S05]  /*2510*/  @P2 MOV R37, 0x7f800000 ;  /* 0x7f80000000252802 */ /* 0x000fca0000000f00 */
[C---:B------:R-:W-:Y:S01]  /*2520*/  @P2 FFMA.FTZ R49, R54.reuse, R37, +INF ;  /* 0x7f80000036312423 */ /* 0x040fe20000010025 */
[----:B------:R-:W-:-:S04]  /*2530*/  FSETP.NEU.AND P2, PT, R54, RZ, PT ;  /* 0x000000ff3600720b */ /* 0x000fc80003f4d000 */
[----:B------:R-:W-:-:S09]  /*2540*/  FSEL R49, R49, -RZ, P2 ;  /* 0x800000ff31317208 */ /* 0x000fd20001000000 */
.L_x_13:
[----:B------:R-:W-:Y:S05]  /*2550*/  BSYNC B0 ;  /* 0x0000000000007941 */ /* 0x000fea0003800000 */
.L_x_12:
[----:B------:R-:W-:Y:S04]  /*2560*/  BSSY B0, `(.L_x_14) ;  /* 0x0000007000007945 */ /* 0x000fe80003800000 */
[----:B------:R-:W-:Y:S05]  /*2570*/  @!P3 BRA `(.L_x_15) ;  /* 0x000000000014b947 */ /* 0x000fea0003800000 */
[----:B------:R-:W-:-:S13]  /*2580*/  ISETP.GE.AND P2, PT, R21, -0x407fffff, PT ;  /* 0xbf8000011500780c */ /* 0x000fda0003f46270 */
[----:B------:R-:W-:-:S05]  /*2590*/  @P2 MOV R50, 0x7f800000 ;  /* 0x7f80000000322802 */ /* 0x000fca0000000f00 */
[C---:B------:R-:W-:Y:S01]  /*25a0*/  @P2 FFMA.FTZ R15, R21.reuse, R50, +INF ;  /* 0x7f800000150f2423 */ /* 0x040fe20000010032 */
[----:B------:R-:W-:-:S04]  /*25b0*/  FSETP.NEU.AND P2, PT, R21, RZ, PT ;  /* 0x000000ff1500720b */ /* 0x000fc80003f4d000 */
[----:B------:R-:W-:-:S09]  /*25c0*/  FSEL R15, R15, -RZ, P2 ;  /* 0x800000ff0f0f7208 */ /* 0x000fd20001000000 */
.L_x_15:
[----:B------:R-:W-:Y:S05]  /*25d0*/  BSYNC B0 ;  /* 0x0000000000007941 */ /* 0x000fea0003800000 */
.L_x_14:
[----:B------:R-:W-:Y:S04]  /*25e0*/  BSSY B0, `(.L_x_16) ;  /* 0x0000007000007945 */ /* 0x000fe80003800000 */
[----:B------:R-:W-:Y:S05]  /*25f0*/  @!P0 BRA `(.L_x_17) ;  /* 0x0000000000148947 */ /* 0x000fea0003800000 */
[----:B------:R-:W-:-:S13]  /*2600*/  ISETP.GE.AND P0, PT, R20, -0x407fffff, PT ;  /* 0xbf8000011400780c */ /* 0x000fda0003f06270 */
[----:B------:R-:W-:-:S05]  /*2610*/  @P0 MOV R21, 0x7f800000 ;  /* 0x7f80000000150802 */ /* 0x000fca0000000f00 */
[C---:B------:R-:W-:Y:S01]  /*2620*/  @P0 FFMA.FTZ R38, R20.reuse, R21, +INF ;  /* 0x7f80000014260423 */ /* 0x040fe20000010015 */
[----:B------:R-:W-:-:S04]  /*2630*/  FSETP.NEU.AND P0, PT, R20, RZ, PT ;  /* 0x000000ff1400720b */ /* 0x000fc80003f0d000 */
[----:B------:R-:W-:-:S09]  /*2640*/  FSEL R38, R38, -RZ, P0 ;  /* 0x800000ff26267208 */ /* 0x000fd20000000000 */
.L_x_17:
[----:B------:R-:W-:Y:S05]  /*2650*/  BSYNC B0 ;  /* 0x0000000000007941 */ /* 0x000fea0003800000 */
.L_x_16:
[----:B------:R-:W-:Y:S04]  /*2660*/  BSSY B0, `(.L_x_18) ;  /* 0x0000007000007945 */ /* 0x000fe80003800000 */
[----:B------:R-:W-:Y:S05]  /*2670*/  @!P1 BRA `(.L_x_19) ;  /* 0x0000000000149947 */ /* 0x000fea0003800000 */
[----:B------:R-:W-:-:S13]  /*2680*/  ISETP.GE.AND P0, PT, R22, -0x407fffff, PT ;  /* 0xbf8000011600780c */ /* 0x000fda0003f06270 */
[----:B------:R-:W-:-:S05]  /*2690*/  @P0 MOV R21, 0x7f800000 ;  /* 0x7f80000000150802 */ /* 0x000fca0000000f00 */
[C---:B------:R-:W-:Y:S01]  /*26a0*/  @P0 FFMA.FTZ R27, R22.reuse, R21, +INF ;  /* 0x7f800000161b0423 */ /* 0x040fe20000010015 */
[----:B------:R-:W-:-:S04]  /*26b0*/  FSETP.NEU.AND P0, PT, R22, RZ, PT ;  /* 0x000000ff1600720b */ /* 0x000fc80003f0d000 */
[----:B------:R-:W-:-:S09]  /*26c0*/  FSEL R27, R27, -RZ, P0 ;  /* 0x800000ff1b1b7208 */ /* 0x000fd20000000000 */
.L_x_19:
[----:B------:R-:W-:Y:S05]  /*26d0*/  BSYNC B0 ;  /* 0x0000000000007941 */ /* 0x000fea0003800000 */
.L_x_18:
[----:B------:R-:W-:Y:S01]  /*26e0*/  ISETP.GE.U32.AND P6, PT, R6, 0x7f800000, PT ;  /* 0x7f8000000600780c */ /* 0x000fe20003fc6070 */
[----:B------:R-:W-:Y:S01]  /*26f0*/  BSSY B0, `(.L_x_20) ;  /* 0x0000019000007945 */ /* 0x000fe20003800000 */
[----:B------:R-:W-:Y:S02]  /*2700*/  I2FP.F32.S32 R40, R40 ;  /* 0x0000002800287245 */ /* 0x000fe40000201400 */
[----:B------:R-:W-:Y:S02]  /*2710*/  I2FP.F32.S32 R45, R45 ;  /* 0x0000002d002d7245 */ /* 0x000fe40000201400 */
[----:B------:R-:W-:Y:S01]  /*2720*/  I2FP.F32.S32 R44, R44 ;  /* 0x0000002c002c7245 */ /* 0x000fe20000201400 */
[----:B------:R-:W-:Y:S01]  /*2730*/  FMUL R21, R40, 1.1920928955078125e-07 ;  /* 0x3400000028157820 */ /* 0x000fe20000400000 */
[----:B------:R-:W-:Y:S01]  /*2740*/  I2FP.F32.S32 R41, R41 ;  /* 0x0000002900297245 */ /* 0x000fe20000201400 */
[----:B------:R-:W-:Y:S01]  /*2750*/  FMUL R45, R45, 1.1920928955078125e-07 ;  /* 0x340000002d2d7820 */ /* 0x000fe20000400000 */
[----:B------:R-:W-:Y:S01]  /*2760*/  FSETP.GT.AND P0, PT, R28, 20, PT ;  /* 0x41a000001c00780b */ /* 0x000fe20003f04000 */
[----:B------:R-:W-:Y:S01]  /*2770*/  FMUL R37, R44, 1.1920928955078125e-07 ;  /* 0x340000002c257820 */ /* 0x000fe20000400000 */
[----:B------:R-:W-:Y:S01]  /*2780*/  FFMA.FTZ R22, R21, 0.69314718246459960938, R46 ;  /* 0x3f31721815167823 */ /* 0x000fe2000001002e */
[----:B------:R-:W-:Y:S01]  /*2790*/  FMUL R41, R41, 1.1920928955078125e-07 ;  /* 0x3400000029297820 */ /* 0x000fe20000400000 */
[----:B------:R-:W-:Y:S01]  /*27a0*/  ISETP.GE.U32.AND P1, PT, R7, 0x7f800000, PT ;  /* 0x7f8000000700780c */ /* 0x000fe20003f26070 */
[----:B------:R-:W-:Y:S01]  /*27b0*/  FFMA.FTZ R21, R45, 0.69314718246459960938, R42 ;  /* 0x3f3172182d157823 */ /* 0x000fe2000001002a */
[----:B------:R-:W-:Y:S01]  /*27c0*/  ISETP.GE.U32.AND P2, PT, R26, 0x7f800000, PT ;  /* 0x7f8000001a00780c */ /* 0x000fe20003f46070 */
[----:B------:R-:W-:Y:S01]  /*27d0*/  FFMA.FTZ R20, R37, 0.69314718246459960938, R0 ;  /* 0x3f31721825147823 */ /* 0x000fe20000010000 */
[----:B------:R-:W-:Y:S01]  /*27e0*/  ISETP.GE.U32.AND P3, PT, R39, 0x7f800000, PT ;  /* 0x7f8000002700780c */ /* 0x000fe20003f66070 */
[----:B------:R-:W-:Y:S01]  /*27f0*/  FFMA.FTZ R34, R41, 0.69314718246459960938, R34 ;  /* 0x3f31721829227823 */ /* 0x000fe20000010022 */
[----:B------:R-:W-:-:S02]  /*2800*/  ISETP.GE.U32.AND P4, PT, R24, 0x7f800000, PT ;  /* 0x7f8000001800780c */ /* 0x000fc40003f86070 */
[----:B------:R-:W-:Y:S01]  /*2810*/  ISETP.GE.U32.AND P5, PT, R33, 0x7f800000, PT ;  /* 0x7f8000002100780c */ /* 0x000fe20003fa6070 */
[----:B------:R-:W-:-:S12]  /*2820*/  @!P6 BRA `(.L_x_21) ;  /* 0x000000000014e947 */ /* 0x000fd80003800000 */
[----:B------:R-:W-:-:S13]  /*2830*/  ISETP.GE.AND P6, PT, R6, -0x407fffff, PT ;  /* 0xbf8000010600780c */ /* 0x000fda0003fc6270 */
[----:B------:R-:W-:-:S05]  /*2840*/  @P6 MOV R37, 0x7f800000 ;  /* 0x7f80000000256802 */ /* 0x000fca0000000f00 */
[C---:B------:R-:W-:Y:S01]  /*2850*/  @P6 FFMA.FTZ R34, R6.reuse, R37, +INF ;  /* 0x7f80000006226423 */ /* 0x040fe20000010025 */
[----:B------:R-:W-:-:S04]  /*2860*/  FSETP.NEU.AND P6, PT, R6, RZ, PT ;  /* 0x000000ff0600720b */ /* 0x000fc80003fcd000 */
[----:B------:R-:W-:-:S09]  /*2870*/  FSEL R34, R34, -RZ, P6 ;  /* 0x800000ff22227208 */ /* 0x000fd20003000000 */
.L_x_21:
[----:B------:R-:W-:Y:S05]  /*2880*/  BSYNC B0 ;  /* 0x0000000000007941 */ /* 0x000fea0003800000 */
.L_x_20:
[----:B------:R-:W-:Y:S04]  /*2890*/  BSSY B0, `(.L_x_22) ;  /* 0x0000007000007945 */ /* 0x000fe80003800000 */
[----:B------:R-:W-:Y:S05]  /*28a0*/  @!P1 BRA `(.L_x_23) ;  /* 0x0000000000149947 */ /* 0x000fea0003800000 */
[C---:B------:R-:W-:Y:S02]  /*28b0*/  ISETP.GE.AND P1, PT, R7.reuse, -0x407fffff, PT ;  /* 0xbf8000010700780c */ /* 0x040fe40003f26270 */
[----:B------:R-:W-:-:S11]  /*28c0*/  FSETP.NEU.AND P6, PT, R7, RZ, PT ;  /* 0x000000ff0700720b */ /* 0x000fd60003fcd000 */
[----:B------:R-:W-:-:S05]  /*28d0*/  @P1 MOV R0, 0x7f800000 ;  /* 0x7f80000000001802 */ /* 0x000fca0000000f00 */
[----:B------:R-:W-:-:S05]  /*28e0*/  @P1 FFMA.FTZ R14, R7, R0, +INF ;  /* 0x7f800000070e1423 */ /* 0x000fca0000010000 */
[----:B------:R-:W-:-:S07]  /*28f0*/  FSEL R14, R14, -RZ, P6 ;  /* 0x800000ff0e0e7208 */ /* 0x000fce0003000000 */
.L_x_23:
[----:B------:R-:W-:Y:S05]  /*2900*/  BSYNC B0 ;  /* 0x0000000000007941 */ /* 0x000fea0003800000 */
.L_x_22:
[----:B------:R-:W-:Y:S04]  /*2910*/  BSSY B0, `(.L_x_24) ;  /* 0x0000007000007945 */ /* 0x000fe80003800000 */
[----:B------:R-:W-:Y:S05]  /*2920*/  @!P2 BRA `(.L_x_25) ;  /* 0x000000000014a947 */ /* 0x000fea0003800000 */
[C---:B------:R-:W-:Y:S02]  /*2930*/  ISETP.GE.AND P1, PT, R26.reuse, -0x407fffff, PT ;  /* 0xbf8000011a00780c */ /* 0x040fe40003f26270 */
[----:B------:R-:W-:-:S11]  /*2940*/  FSETP.NEU.AND P2, PT, R26, RZ, PT ;  /* 0x000000ff1a00720b */ /* 0x000fd60003f4d000 */
[----:B------:R-:W-:-:S05]  /*2950*/  @P1 MOV R7, 0x7f800000 ;  /* 0x7f80000000071802 */ /* 0x000fca0000000f00 */
[----:B------:R-:W-:-:S05]  /*2960*/  @P1 FFMA.FTZ R23, R26, R7, +INF ;  /* 0x7f8000001a171423 */ /* 0x000fca0000010007 */
[----:B------:R-:W-:-:S07]  /*2970*/  FSEL R23, R23, -RZ, P2 ;  /* 0x800000ff17177208 */ /* 0x000fce0001000000 */
.L_x_25:
[----:B------:R-:W-:Y:S05]  /*2980*/  BSYNC B0 ;  /* 0x0000000000007941 */ /* 0x000fea0003800000 */
.L_x_24:
[----:B------:R-:W-:Y:S04]  /*2990*/  BSSY B0, `(.L_x_26) ;  /* 0x0000007000007945 */ /* 0x000fe80003800000 */
[----:B------:R-:W-:Y:S05]  /*29a0*/  @!P3 BRA `(.L_x_27) ;  /* 0x000000000014b947 */ /* 0x000fea0003800000 */
[C---:B------:R-:W-:Y:S02]  /*29b0*/  ISETP.GE.AND P1, PT, R39.reuse, -0x407fffff, PT ;  /* 0xbf8000012700780c */ /* 0x040fe40003f26270 */
[----:B------:R-:W-:-:S11]  /*29c0*/  FSETP.NEU.AND P2, PT, R39, RZ, PT ;  /* 0x000000ff2700720b */ /* 0x000fd60003f4d000 */
[----:B------:R-:W-:-:S05]  /*29d0*/  @P1 MOV R0, 0x7f800000 ;  /* 0x7f80000000001802 */ /* 0x000fca0000000f00 */
[----:B------:R-:W-:-:S05]  /*29e0*/  @P1 FFMA.FTZ R22, R39, R0, +INF ;  /* 0x7f80000027161423 */ /* 0x000fca0000010000 */
[----:B------:R-:W-:-:S07]  /*29f0*/  FSEL R22, R22, -RZ, P2 ;  /* 0x800000ff16167208 */ /* 0x000fce0001000000 */
.L_x_27:
[----:B------:R-:W-:Y:S05]  /*2a00*/  BSYNC B0 ;  /* 0x0000000000007941 */ /* 0x000fea0003800000 */
.L_x_26:
[----:B------:R-:W-:Y:S04]  /*2a10*/  BSSY B0, `(.L_x_28) ;  /* 0x0000007000007945 */ /* 0x000fe80003800000 */
[----:B------:R-:W-:Y:S05]  /*2a20*/  @!P4 BRA `(.L_x_29) ;  /* 0x000000000014c947 */ /* 0x000fea0003800000 */
[C---:B------:R-:W-:Y:S02]  /*2a30*/  ISETP.GE.AND P1, PT, R24.reuse, -0x407fffff, PT ;  /* 0xbf8000011800780c */ /* 0x040fe40003f26270 */
[----:B------:R-:W-:-:S11]  /*2a40*/  FSETP.NEU.AND P2, PT, R24, RZ, PT ;  /* 0x000000ff1800720b */ /* 0x000fd60003f4d000 */
[----:B------:R-:W-:-:S05]  /*2a50*/  @P1 MOV R7, 0x7f800000 ;  /* 0x7f80000000071802 */ /* 0x000fca0000000f00 */
[----:B------:R-:W-:-:S05]  /*2a60*/  @P1 FFMA.FTZ R21, R24, R7, +INF ;  /* 0x7f80000018151423 */ /* 0x000fca0000010007 */
[----:B------:R-:W-:-:S07]  /*2a70*/  FSEL R21, R21, -RZ, P2 ;  /* 0x800000ff15157208 */ /* 0x000fce0001000000 */
.L_x_29:
[----:B------:R-:W-:Y:S05]  /*2a80*/  BSYNC B0 ;  /* 0x0000000000007941 */ /* 0x000fea0003800000 */
.L_x_28:
[----:B------:R-:W-:Y:S04]  /*2a90*/  BSSY B0, `(.L_x_30) ;  /* 0x0000007000007945 */ /* 0x000fe80003800000 */
[----:B------:R-:W-:Y:S05]  /*2aa0*/  @!P5 BRA `(.L_x_31) ;  /* 0x000000000014d947 */ /* 0x000fea0003800000 */
[C---:B------:R-:W-:Y:S02]  /*2ab0*/  ISETP.GE.AND P1, PT, R33.reuse, -0x407fffff, PT ;  /* 0xbf8000012100780c */ /* 0x040fe40003f26270 */
[----:B------:R-:W-:-:S11]  /*2ac0*/  FSETP.NEU.AND P2, PT, R33, RZ, PT ;  /* 0x000000ff2100720b */ /* 0x000fd60003f4d000 */
[----:B------:R-:W-:-:S05]  /*2ad0*/  @P1 MOV R0, 0x7f800000 ;  /* 0x7f80000000001802 */ /* 0x000fca0000000f00 */
[----:B------:R-:W-:-:S05]  /*2ae0*/  @P1 FFMA.FTZ R20, R33, R0, +INF ;  /* 0x7f80000021141423 */ /* 0x000fca0000010000 */
[----:B------:R-:W-:-:S07]  /*2af0*/  FSEL R20, R20, -RZ, P2 ;  /* 0x800000ff14147208 */ /* 0x000fce0001000000 */
.L_x_31:
[----:B------:R-:W-:Y:S05]  /*2b00*/  BSYNC B0 ;  /* 0x0000000000007941 */ /* 0x000fea0003800000 */
.L_x_30:
[----:B------:R-:W-:Y:S01]  /*2b10*/  FSEL R25, R28, R25, P0 ;  /* 0x000000191c197208 */ /* 0x000fe20000000000 */
[----:B------:R-:W-:Y:S01]  /*2b20*/  BSSY B0, `(.L_x_32) ;  /* 0x0000018000007945 */ /* 0x000fe20003800000 */
[----:B------:R-:W-:Y:S02]  /*2b30*/  FSETP.GT.AND P0, PT, R29, 20, PT ;  /* 0x41a000001d00780b */ /* 0x000fe40003f04000 */
[----:B------:R-:W-:Y:S01]  /*2b40*/  FSETP.GT.AND P2, PT, R30, 20, PT ;  /* 0x41a000001e00780b */ /* 0x000fe20003f44000 */
[----:B------:R-:W-:Y:S01]  /*2b50*/  FADD.FTZ R26, |R25|, -RZ ;  /* 0x800000ff191a7221 */ /* 0x000fe20000010200 */
[----:B------:R-:W-:-:S04]  /*2b60*/  FSEL R6, R29, R48, P0 ;  /* 0x000000301d067208 */ /* 0x000fc80000000000 */
[----:B------:R-:W-:-:S13]  /*2b70*/  FSETP.GE.AND P1, PT, R26, 0.60000002384185791016, PT ;  /* 0x3f19999a1a00780b */ /* 0x000fda0003f26000 */
[----:B------:R-:W-:Y:S05]  /*2b80*/  @!P1 BRA `(.L_x_33) ;  /* 0x0000000000289947 */ /* 0x000fea0003800000 */
[C---:B------:R-:W-:Y:S01]  /*2b90*/  FMUL R0, R26.reuse, 2.8853900432586669922 ;  /* 0x4038aa3b1a007820 */ /* 0x040fe20000400000 */
[----:B------:R-:W-:Y:S01]  /*2ba0*/  HFMA2.MMA R7, -RZ, RZ, 1.875, 0 ;  /* 0x3f800000ff077435 */ /* 0x000fe200000001ff */
[----:B------:R-:W-:-:S04]  /*2bb0*/  FSETP.GE.AND P0, PT, R26, 9.010913848876953125, PT ;  /* 0x41102cb41a00780b */ /* 0x000fc80003f06000 */
[----:B------:R-:W0:Y:S02]  /*2bc0*/  MUFU.EX2 R0, R0 ;  /* 0x0000000000007308 */ /* 0x000e240000000800 */
[----:B0-----:R-:W-:-:S06]  /*2bd0*/  FADD R24, R0, 1 ;  /* 0x3f80000000187421 */ /* 0x001fcc0000000000 */
[----:B------:R-:W0:Y:S02]  /*2be0*/  MUFU.RCP R24, R24 ;  /* 0x0000001800187308 */ /* 0x000e240000001000 */
[----:B0-----:R-:W-:-:S05]  /*2bf0*/  FFMA.FTZ R7, R24, -2, R7 ;  /* 0xc000000018077823 */ /* 0x001fca0000010007 */
[----:B------:R-:W-:-:S04]  /*2c00*/  FSEL R7, R7, 1, !P0 ;  /* 0x3f80000007077808 */ /* 0x000fc80004000000 */
[----:B------:R-:W-:Y:S01]  /*2c10*/  LOP3.LUT R7, R7, 0x80000000, R25, 0xf8, !PT ;  /* 0x8000000007077812 */ /* 0x000fe200078ef819 */
[----:B------:R-:W-:Y:S06]  /*2c20*/  BRA `(.L_x_34) ;  /* 0x00000000001c7947 */ /* 0x000fec0003800000 */
.L_x_33:
[----:B------:R-:W-:Y:S01]  /*2c30*/  MOV R0, 0x3c80f082 ;  /* 0x3c80f08200007802 */ /* 0x000fe20000000f00 */
[----:B------:R-:W-:-:S04]  /*2c40*/  FMUL R7, R25, R25 ;  /* 0x0000001919077220 */ /* 0x000fc80000400000 */
[----:B------:R-:W-:-:S04]  /*2c50*/  FFMA.FTZ R0, R7, R0, -0.052303962409496307373 ;  /* 0xbd563cae07007423 */ /* 0x000fc80000010000 */
[----:B------:R-:W-:-:S04]  /*2c60*/  FFMA.FTZ R0, R7, R0, 0.1331529766321182251 ;  /* 0x3e08594107007423 */ /* 0x000fc80000010000 */
[----:B------:R-:W-:-:S04]  /*2c70*/  FFMA.FTZ R0, R7, R0, -0.33332768082618713379 ;  /* 0xbeaaa9ed07007423 */ /* 0x000fc80000010000 */
[----:B------:R-:W-:-:S04]  /*2c80*/  FFMA.FTZ R0, R7, R0, RZ ;  /* 0x0000000007007223 */ /* 0x000fc800000100ff */
[----:B------:R-:W-:-:S07]  /*2c90*/  FFMA.FTZ R7, R25, R0, R25 ;  /* 0x0000000019077223 */ /* 0x000fce0000010019 */
.L_x_34:
[----:B------:R-:W-:Y:S05]  /*2ca0*/  BSYNC B0 ;  /* 0x0000000000007941 */ /* 0x000fea0003800000 */
.L_x_32:
[----:B------:R-:W-:Y:S01]  /*2cb0*/  FADD.FTZ R37, |R6|, -RZ ;  /* 0x800000ff06257221 */ /* 0x000fe20000010200 */
[----:B------:R-:W-:Y:S01]  /*2cc0*/  BSSY B0, `(.L_x_35) ;  /* 0x0000016000007945 */ /* 0x000fe20003800000 */
[----:B------:R-:W-:Y:S02]  /*2cd0*/  FSETP.GT.AND P1, PT, R31, 20, PT ;  /* 0x41a000001f00780b */ /* 0x000fe40003f24000 */
[----:B------:R-:W-:Y:S02]  /*2ce0*/  FSEL R25, R30, R43, P2 ;  /* 0x0000002b1e197208 */ /* 0x000fe40001000000 */
        /* <DEDUP_REMOVED lines=12> */
.L_x_36:
[----:B------:R-:W-:Y:S01]  /*2db0*/  MOV R0, 0x3c80f082 ;  /* 0x3c80f08200007802 */ /* 0x000fe20000000f00 */
[----:B------:R-:W-:-:S04]  /*2dc0*/  FMUL R33, R6, R6 ;  /* 0x0000000606217220 */ /* 0x000fc80000400000 */
[----:B------:R-:W-:-:S04]  /*2dd0*/  FFMA.FTZ R0, R33, R0, -0.052303962409496307373 ;  /* 0xbd563cae21007423 */ /* 0x000fc80000010000 */
[----:B------:R-:W-:-:S04]  /*2de0*/  FFMA.FTZ R0, R33, R0, 0.1331529766321182251 ;  /* 0x3e08594121007423 */ /* 0x000fc80000010000 */
[----:B------:R-:W-:-:S04]  /*2df0*/  FFMA.FTZ R0, R33, R0, -0.33332768082618713379 ;  /* 0xbeaaa9ed21007423 */ /* 0x000fc80000010000 */
[----:B------:R-:W-:-:S04]  /*2e00*/  FFMA.FTZ R33, R33, R0, RZ ;  /* 0x0000000021217223 */ /* 0x000fc800000100ff */
[----:B------:R-:W-:-:S07]  /*2e10*/  FFMA.FTZ R6, R6, R33, R6 ;  /* 0x0000002106067223 */ /* 0x000fce0000010006 */
.L_x_37:
[----:B------:R-:W-:Y:S05]  /*2e20*/  BSYNC B0 ;  /* 0x0000000000007941 */ /* 0x000fea0003800000 */
.L_x_35:
        /* <DEDUP_REMOVED lines=16> */
.L_x_39:
[----:B------:R-:W-:Y:S01]  /*2f30*/  MOV R0, 0x3c80f082 ;  /* 0x3c80f08200007802 */ /* 0x000fe20000000f00 */
[----:B------:R-:W-:-:S04]  /*2f40*/  FMUL R33, R25, R25 ;  /* 0x0000001919217220 */ /* 0x000fc80000400000 */
[----:B------:R-:W-:-:S04]  /*2f50*/  FFMA.FTZ R0, R33, R0, -0.052303962409496307373 ;  /* 0xbd563cae21007423 */ /* 0x000fc80000010000 */
[----:B------:R-:W-:-:S04]  /*2f60*/  FFMA.FTZ R0, R33, R0, 0.1331529766321182251 ;  /* 0x3e08594121007423 */ /* 0x000fc80000010000 */
[----:B------:R-:W-:-:S04]  /*2f70*/  FFMA.FTZ R0, R33, R0, -0.33332768082618713379 ;  /* 0xbeaaa9ed21007423 */ /* 0x000fc80000010000 */
[----:B------:R-:W-:-:S04]  /*2f80*/  FFMA.FTZ R0, R33, R0, RZ ;  /* 0x0000000021007223 */ /* 0x000fc800000100ff */
[----:B------:R-:W-:-:S07]  /*2f90*/  FFMA.FTZ R25, R25, R0, R25 ;  /* 0x0000000019197223 */ /* 0x000fce0000010019 */
.L_x_40:
[----:B------:R-:W-:Y:S05]  /*2fa0*/  BSYNC B0 ;  /* 0x0000000000007941 */ /* 0x000fea0003800000 */
.L_x_38:
        /* <DEDUP_REMOVED lines=16> */
.L_x_42:
[----:B------:R-:W-:Y:S01]  /*30b0*/  MOV R0, 0x3c80f082 ;  /* 0x3c80f08200007802 */ /* 0x000fe20000000f00 */
[----:B------:R-:W-:-:S04]  /*30c0*/  FMUL R35, R24, R24 ;  /* 0x0000001818237220 */ /* 0x000fc80000400000 */
[----:B------:R-:W-:-:S04]  /*30d0*/  FFMA.FTZ R0, R35, R0, -0.052303962409496307373 ;  /* 0xbd563cae23007423 */ /* 0x000fc80000010000 */
[----:B------:R-:W-:-:S04]  /*30e0*/  FFMA.FTZ R0, R35, R0, 0.1331529766321182251 ;  /* 0x3e08594123007423 */ /* 0x000fc80000010000 */
[----:B------:R-:W-:-:S04]  /*30f0*/  FFMA.FTZ R0, R35, R0, -0.33332768082618713379 ;  /* 0xbeaaa9ed23007423 */ /* 0x000fc80000010000 */
[----:B------:R-:W-:-:S04]  /*3100*/  FFMA.FTZ R35, R35, R0, RZ ;  /* 0x0000000023237223 */ /* 0x000fc800000100ff */
[----:B------:R-:W-:-:S07]  /*3110*/  FFMA.FTZ R24, R24, R35, R24 ;  /* 0x0000002318187223 */ /* 0x000fce0000010018 */
.L_x_43:
[----:B------:R-:W-:Y:S05]  /*3120*/  BSYNC B0 ;  /* 0x0000000000007941 */ /* 0x000fea0003800000 */
.L_x_41:
        /* <DEDUP_REMOVED lines=16> */
.L_x_45:
[----:B------:R-:W-:Y:S01]  /*3230*/  MOV R0, 0x3c80f082 ;  /* 0x3c80f08200007802 */ /* 0x000fe20000000f00 */
[----:B------:R-:W-:-:S04]  /*3240*/  FMUL R35, R33, R33 ;  /* 0x0000002121237220 */ /* 0x000fc80000400000 */
[----:B------:R-:W-:-:S04]  /*3250*/  FFMA.FTZ R0, R35, R0, -0.052303962409496307373 ;  /* 0xbd563cae23007423 */ /* 0x000fc80000010000 */
[----:B------:R-:W-:-:S04]  /*3260*/  FFMA.FTZ R0, R35, R0, 0.1331529766321182251 ;  /* 0x3e08594123007423 */ /* 0x000fc80000010000 */
[----:B------:R-:W-:-:S04]  /*3270*/  FFMA.FTZ R0, R35, R0, -0.33332768082618713379 ;  /* 0xbeaaa9ed23007423 */ /* 0x000fc80000010000 */
[----:B------:R-:W-:-:S04]  /*3280*/  FFMA.FTZ R0, R35, R0, RZ ;  /* 0x0000000023007223 */ /* 0x000fc800000100ff */
[----:B------:R-:W-:-:S07]  /*3290*/  FFMA.FTZ R33, R33, R0, R33 ;  /* 0x0000000021217223 */ /* 0x000fce0000010021 */
.L_x_46:
[----:B------:R-:W-:Y:S05]  /*32a0*/  BSYNC B0 ;  /* 0x0000000000007941 */ /* 0x000fea0003800000 */
.L_x_44:
        /* <DEDUP_REMOVED lines=16> */
.L_x_48:
[----:B------:R-:W-:Y:S01]  /*33b0*/  MOV R0, 0x3c80f082 ;  /* 0x3c80f08200007802 */ /* 0x000fe20000000f00 */
[----:B------:R-:W-:-:S04]  /*33c0*/  FMUL R35, R26, R26 ;  /* 0x0000001a1a237220 */ /* 0x000fc80000400000 */
[----:B------:R-:W-:-:S04]  /*33d0*/  FFMA.FTZ R0, R35, R0, -0.052303962409496307373 ;  /* 0xbd563cae23007423 */ /* 0x000fc80000010000 */
[----:B------:R-:W-:-:S04]  /*33e0*/  FFMA.FTZ R0, R35, R0, 0.1331529766321182251 ;  /* 0x3e08594123007423 */ /* 0x000fc80000010000 */
[----:B------:R-:W-:-:S04]  /*33f0*/  FFMA.FTZ R0, R35, R0, -0.33332768082618713379 ;  /* 0xbeaaa9ed23007423 */ /* 0x000fc80000010000 */
[----:B------:R-:W-:-:S04]  /*3400*/  FFMA.FTZ R35, R35, R0, RZ ;  /* 0x0000000023237223 */ /* 0x000fc800000100ff */
[----:B------:R-:W-:-:S07]  /*3410*/  FFMA.FTZ R26, R26, R35, R26 ;  /* 0x000000231a1a7223 */ /* 0x000fce000001001a */
.L_x_49:
[----:B------:R-:W-:Y:S05]  /*3420*/  BSYNC B0 ;  /* 0x0000000000007941 */ /* 0x000fea0003800000 */
.L_x_47:
        /* <DEDUP_REMOVED lines=16> */
.L_x_51:
[----:B------:R-:W-:Y:S01]  /*3530*/  MOV R0, 0x3c80f082 ;  /* 0x3c80f08200007802 */ /* 0x000fe20000000f00 */
[----:B------:R-:W-:-:S04]  /*3540*/  FMUL R15, R49, R49 ;  /* 0x00000031310f7220 */ /* 0x000fc80000400000 */
[----:B------:R-:W-:-:S04]  /*3550*/  FFMA.FTZ R0, R15, R0, -0.052303962409496307373 ;  /* 0xbd563cae0f007423 */ /* 0x000fc80000010000 */
[----:B------:R-:W-:-:S04]  /*3560*/  FFMA.FTZ R0, R15, R0, 0.1331529766321182251 ;  /* 0x3e0859410f007423 */ /* 0x000fc80000010000 */
[----:B------:R-:W-:-:S04]  /*3570*/  FFMA.FTZ R0, R15, R0, -0.33332768082618713379 ;  /* 0xbeaaa9ed0f007423 */ /* 0x000fc80000010000 */
[----:B------:R-:W-:-:S04]  /*3580*/  FFMA.FTZ R0, R15, R0, RZ ;  /* 0x000000000f007223 */ /* 0x000fc800000100ff */
[----:B------:R-:W-:-:S07]  /*3590*/  FFMA.FTZ R15, R49, R0, R49 ;  /* 0x00000000310f7223 */ /* 0x000fce0000010031 */
.L_x_52:
[----:B------:R-:W-:Y:S05]  /*35a0*/  BSYNC B0 ;  /* 0x0000000000007941 */ /* 0x000fea0003800000 */
.L_x_50:
        /* <DEDUP_REMOVED lines=16> */
.L_x_54:
[----:B------:R-:W-:Y:S01]  /*36b0*/  MOV R0, 0x3c80f082 ;  /* 0x3c80f08200007802 */ /* 0x000fe20000000f00 */
[----:B------:R-:W-:-:S04]  /*36c0*/  FMUL R37, R35, R35 ;  /* 0x0000002323257220 */ /* 0x000fc80000400000 */
[----:B------:R-:W-:-:S04]  /*36d0*/  FFMA.FTZ R0, R37, R0, -0.052303962409496307373 ;  /* 0xbd563cae25007423 */ /* 0x000fc80000010000 */
[----:B------:R-:W-:-:S04]  /*36e0*/  FFMA.FTZ R0, R37, R0, 0.1331529766321182251 ;  /* 0x3e08594125007423 */ /* 0x000fc80000010000 */
[----:B------:R-:W-:-:S04]  /*36f0*/  FFMA.FTZ R0, R37, R0, -0.33332768082618713379 ;  /* 0xbeaaa9ed25007423 */ /* 0x000fc80000010000 */
[----:B------:R-:W-:-:S04]  /*3700*/  FFMA.FTZ R0, R37, R0, RZ ;  /* 0x0000000025007223 */ /* 0x000fc800000100ff */
[----:B------:R-:W-:-:S07]  /*3710*/  FFMA.FTZ R35, R35, R0, R35 ;  /* 0x0000000023237223 */ /* 0x000fce0000010023 */
.L_x_55:
[----:B------:R-:W-:Y:S05]  /*3720*/  BSYNC B0 ;  /* 0x0000000000007941 */ /* 0x000fea0003800000 */
.L_x_53:
        /* <DEDUP_REMOVED lines=16> */
.L_x_57:
[----:B------:R-:W-:Y:S01]  /*3830*/  MOV R0, 0x3c80f082 ;  /* 0x3c80f08200007802 */ /* 0x000fe20000000f00 */
[----:B------:R-:W-:-:S04]  /*3840*/  FMUL R37, R36, R36 ;  /* 0x0000002424257220 */ /* 0x000fc80000400000 */
[----:B------:R-:W-:-:S04]  /*3850*/  FFMA.FTZ R0, R37, R0, -0.052303962409496307373 ;  /* 0xbd563cae25007423 */ /* 0x000fc80000010000 */
[----:B------:R-:W-:-:S04]  /*3860*/  FFMA.FTZ R0, R37, R0, 0.1331529766321182251 ;  /* 0x3e08594125007423 */ /* 0x000fc80000010000 */
[----:B------:R-:W-:-:S04]  /*3870*/  FFMA.FTZ R0, R37, R0, -0.33332768082618713379 ;  /* 0xbeaaa9ed25007423 */ /* 0x000fc80000010000 */
[----:B------:R-:W-:-:S04]  /*3880*/  FFMA.FTZ R37, R37, R0, RZ ;  /* 0x0000000025257223 */ /* 0x000fc800000100ff */
[----:B------:R-:W-:-:S07]  /*3890*/  FFMA.FTZ R36, R36, R37, R36 ;  /* 0x0000002524247223 */ /* 0x000fce0000010024 */
.L_x_58:
[----:B------:R-:W-:Y:S05]  /*38a0*/  BSYNC B0 ;  /* 0x0000000000007941 */ /* 0x000fea0003800000 */
.L_x_56:
        /* <DEDUP_REMOVED lines=16> */
.L_x_60:
[----:B------:R-:W-:Y:S01]  /*39b0*/  MOV R0, 0x3c80f082 ;  /* 0x3c80f08200007802 */ /* 0x000fe20000000f00 */
[----:B------:R-:W-:-:S04]  /*39c0*/  FMUL R37, R27, R27 ;  /* 0x0000001b1b257220 */ /* 0x000fc80000400000 */
[----:B------:R-:W-:-:S04]  /*39d0*/  FFMA.FTZ R0, R37, R0, -0.052303962409496307373 ;  /* 0xbd563cae25007423 */ /* 0x000fc80000010000 */
[----:B------:R-:W-:-:S04]  /*39e0*/  FFMA.FTZ R0, R37, R0, 0.1331529766321182251 ;  /* 0x3e08594125007423 */ /* 0x000fc80000010000 */
[----:B------:R-:W-:-:S04]  /*39f0*/  FFMA.FTZ R0, R37, R0, -0.33332768082618713379 ;  /* 0xbeaaa9ed25007423 */ /* 0x000fc80000010000 */
[----:B------:R-:W-:-:S04]  /*3a00*/  FFMA.FTZ R0, R37, R0, RZ ;  /* 0x0000000025007223 */ /* 0x000fc800000100ff */
[----:B------:R-:W-:-:S07]  /*3a10*/  FFMA.FTZ R27, R27, R0, R27 ;  /* 0x000000001b1b7223 */ /* 0x000fce000001001b */
.L_x_61:
[----:B------:R-:W-:Y:S05]  /*3a20*/  BSYNC B0 ;  /* 0x0000000000007941 */ /* 0x000fea0003800000 */
.L_x_59:
        /* <DEDUP_REMOVED lines=16> */
.L_x_63:
[----:B------:R-:W-:Y:S01]  /*3b30*/  MOV R0, 0x3c80f082 ;  /* 0x3c80f08200007802 */ /* 0x000fe20000000f00 */
[----:B------:R-:W-:-:S04]  /*3b40*/  FMUL R39, R34, R34 ;  /* 0x0000002222277220 */ /* 0x000fc80000400000 */
[----:B------:R-:W-:-:S04]  /*3b50*/  FFMA.FTZ R0, R39, R0, -0.052303962409496307373 ;  /* 0xbd563cae27007423 */ /* 0x000fc80000010000 */
[----:B------:R-:W-:-:S04]  /*3b60*/  FFMA.FTZ R0, R39, R0, 0.1331529766321182251 ;  /* 0x3e08594127007423 */ /* 0x000fc80000010000 */
[----:B------:R-:W-:-:S04]  /*3b70*/  FFMA.FTZ R0, R39, R0, -0.33332768082618713379 ;  /* 0xbeaaa9ed27007423 */ /* 0x000fc80000010000 */
[----:B------:R-:W-:-:S04]  /*3b80*/  FFMA.FTZ R39, R39, R0, RZ ;  /* 0x0000000027277223 */ /* 0x000fc800000100ff */
[----:B------:R-:W-:-:S07]  /*3b90*/  FFMA.FTZ R14, R34, R39, R34 ;  /* 0x00000027220e7223 */ /* 0x000fce0000010022 */
.L_x_64:
[----:B------:R-:W-:Y:S05]  /*3ba0*/  BSYNC B0 ;  /* 0x0000000000007941 */ /* 0x000fea0003800000 */
.L_x_62:
        /* <DEDUP_REMOVED lines=16> */
.L_x_66:
[----:B------:R-:W-:Y:S01]  /*3cb0*/  MOV R0, 0x3c80f082 ;  /* 0x3c80f08200007802 */ /* 0x000fe20000000f00 */
[----:B------:R-:W-:-:S04]  /*3cc0*/  FMUL R39, R37, R37 ;  /* 0x0000002525277220 */ /* 0x000fc80000400000 */
[----:B------:R-:W-:-:S04]  /*3cd0*/  FFMA.FTZ R0, R39, R0, -0.052303962409496307373 ;  /* 0xbd563cae27007423 */ /* 0x000fc80000010000 */
[----:B------:R-:W-:-:S04]  /*3ce0*/  FFMA.FTZ R0, R39, R0, 0.1331529766321182251 ;  /* 0x3e08594127007423 */ /* 0x000fc80000010000 */
[----:B------:R-:W-:-:S04]  /*3cf0*/  FFMA.FTZ R0, R39, R0, -0.33332768082618713379 ;  /* 0xbeaaa9ed27007423 */ /* 0x000fc80000010000 */
[----:B------:R-:W-:-:S04]  /*3d00*/  FFMA.FTZ R0, R39, R0, RZ ;  /* 0x0000000027007223 */ /* 0x000fc800000100ff */
[----:B------:R-:W-:-:S07]  /*3d10*/  FFMA.FTZ R34, R37, R0, R37 ;  /* 0x0000000025227223 */ /* 0x000fce0000010025 */
.L_x_67:
[----:B------:R-:W-:Y:S05]  /*3d20*/  BSYNC B0 ;  /* 0x0000000000007941 */ /* 0x000fea0003800000 */
.L_x_65:
        /* <DEDUP_REMOVED lines=16> */
.L_x_69:
[----:B------:R-:W-:Y:S01]  /*3e30*/  MOV R0, 0x3c80f082 ;  /* 0x3c80f08200007802 */ /* 0x000fe20000000f00 */
[----:B------:R-:W-:-:S04]  /*3e40*/  FMUL R37, R23, R23 ;  /* 0x0000001717257220 */ /* 0x000fc80000400000 */
[----:B------:R-:W-:-:S04]  /*3e50*/  FFMA.FTZ R0, R37, R0, -0.052303962409496307373 ;  /* 0xbd563cae25007423 */ /* 0x000fc80000010000 */
[----:B------:R-:W-:-:S04]  /*3e60*/  FFMA.FTZ R0, R37, R0, 0.1331529766321182251 ;  /* 0x3e08594125007423 */ /* 0x000fc80000010000 */
[----:B------:R-:W-:-:S04]  /*3e70*/  FFMA.FTZ R0, R37, R0, -0.33332768082618713379 ;  /* 0xbeaaa9ed25007423 */ /* 0x000fc80000010000 */
[----:B------:R-:W-:-:S04]  /*3e80*/  FFMA.FTZ R0, R37, R0, RZ ;  /* 0x0000000025007223 */ /* 0x000fc800000100ff */
[----:B------:R-:W-:-:S07]  /*3e90*/  FFMA.FTZ R23, R23, R0, R23 ;  /* 0x0000000017177223 */ /* 0x000fce0000010017 */
.L_x_70:
[----:B------:R-:W-:Y:S05]  /*3ea0*/  BSYNC B0 ;  /* 0x0000000000007941 */ /* 0x000fea0003800000 */
.L_x_68:
        /* <DEDUP_REMOVED lines=16> */
.L_x_72:
[----:B------:R-:W-:Y:S01]  /*3fb0*/  MOV R0, 0x3c80f082 ;  /* 0x3c80f08200007802 */ /* 0x000fe20000000f00 */
[----:B------:R-:W-:-:S04]  /*3fc0*/  FMUL R37, R22, R22 ;  /* 0x0000001616257220 */ /* 0x000fc80000400000 */
[----:B------:R-:W-:-:S04]  /*3fd0*/  FFMA.FTZ R0, R37, R0, -0.052303962409496307373 ;  /* 0xbd563cae25007423 */ /* 0x000fc80000010000 */
[----:B------:R-:W-:-:S04]  /*3fe0*/  FFMA.FTZ R0, R37, R0, 0.1331529766321182251 ;  /* 0x3e08594125007423 */ /* 0x000fc80000010000 */
[----:B------:R-:W-:-:S04]  /*3ff0*/  FFMA.FTZ R0, R37, R0, -0.33332768082618713379 ;  /* 0xbeaaa9ed25007423 */ /* 0x000fc80000010000 */
[----:B------:R-:W-:-:S04]  /*4000*/  FFMA.FTZ R37, R37, R0, RZ ;  /* 0x0000000025257223 */ /* 0x000fc800000100ff */
[----:B------:R-:W-:-:S07]  /*4010*/  FFMA.FTZ R22, R22, R37, R22 ;  /* 0x0000002516167223 */ /* 0x000fce0000010016 */
.L_x_73:
[----:B------:R-:W-:Y:S05]  /*4020*/  BSYNC B0 ;  /* 0x0000000000007941 */ /* 0x000fea0003800000 */
.L_x_71:
[----:B------:R-:W-:Y:S01]  /*4030*/  FADD.FTZ R39, |R21|, -RZ ;  /* 0x800000ff15277221 */ /* 0x000fe20000010200 */
[----:B------:R-:W-:Y:S01]  /*4040*/  BSSY B0, `(.L_x_74) ;  /* 0x0000015000007945 */ /* 0x000fe20003800000 */
[----:B------:R-:W-:-:S03]  /*4050*/  FSEL R20, R11, R20, P1 ;  /* 0x000000140b147208 */ /* 0x000fc60000800000 */
        /* <DEDUP_REMOVED lines=12> */
.L_x_75:
[----:B------:R-:W-:Y:S01]  /*4120*/  MOV R0, 0x3c80f082 ;  /* 0x3c80f08200007802 */ /* 0x000fe20000000f00 */
[----:B------:R-:W-:-:S04]  /*4130*/  FMUL R37, R21, R21 ;  /* 0x0000001515257220 */ /* 0x000fc80000400000 */
[----:B------:R-:W-:-:S04]  /*4140*/  FFMA.FTZ R0, R37, R0, -0.052303962409496307373 ;  /* 0xbd563cae25007423 */ /* 0x000fc80000010000 */
[----:B------:R-:W-:-:S04]  /*4150*/  FFMA.FTZ R0, R37, R0, 0.1331529766321182251 ;  /* 0x3e08594125007423 */ /* 0x000fc80000010000 */
[----:B------:R-:W-:-:S04]  /*4160*/  FFMA.FTZ R0, R37, R0, -0.33332768082618713379 ;  /* 0xbeaaa9ed25007423 */ /* 0x000fc80000010000 */
[----:B------:R-:W-:-:S04]  /*4170*/  FFMA.FTZ R0, R37, R0, RZ ;  /* 0x0000000025007223 */ /* 0x000fc800000100ff */
[----:B------:R-:W-:-:S07]  /*4180*/  FFMA.FTZ R21, R21, R0, R21 ;  /* 0x0000000015157223 */ /* 0x000fce0000010015 */
.L_x_76:
[----:B------:R-:W-:Y:S05]  /*4190*/  BSYNC B0 ;  /* 0x0000000000007941 */ /* 0x000fea0003800000 */
.L_x_74:
[----:B------:R-:W-:Y:S01]  /*41a0*/  FADD.FTZ R39, |R20|, -RZ ;  /* 0x800000ff14277221 */ /* 0x000fe20000010200 */
[----:B------:R-:W-:Y:S04]  /*41b0*/  BSSY B0, `(.L_x_77) ;  /* 0x0000014000007945 */ /* 0x000fe80003800000 */
        /* <DEDUP_REMOVED lines=12> */
.L_x_78:
[----:B------:R-:W-:Y:S01]  /*4280*/  MOV R0, 0x3c80f082 ;  /* 0x3c80f08200007802 */ /* 0x000fe20000000f00 */
[----:B------:R-:W-:-:S04]  /*4290*/  FMUL R37, R20, R20 ;  /* 0x0000001414257220 */ /* 0x000fc80000400000 */
[----:B------:R-:W-:-:S04]  /*42a0*/  FFMA.FTZ R0, R37, R0, -0.052303962409496307373 ;  /* 0xbd563cae25007423 */ /* 0x000fc80000010000 */
[----:B------:R-:W-:-:S04]  /*42b0*/  FFMA.FTZ R0, R37, R0, 0.1331529766321182251 ;  /* 0x3e08594125007423 */ /* 0x000fc80000010000 */
[----:B------:R-:W-:-:S04]  /*42c0*/  FFMA.FTZ R0, R37, R0, -0.33332768082618713379 ;  /* 0xbeaaa9ed25007423 */ /* 0x000fc80000010000 */
[----:B------:R-:W-:-:S04]  /*42d0*/  FFMA.FTZ R37, R37, R0, RZ ;  /* 0x0000000025257223 */ /* 0x000fc800000100ff */
[----:B------:R-:W-:-:S07]  /*42e0*/  FFMA.FTZ R20, R20, R37, R20 ;  /* 0x0000002514147223 */ /* 0x000fce0000010014 */
.L_x_79:
[----:B------:R-:W-:Y:S05]  /*42f0*/  BSYNC B0 ;  /* 0x0000000000007941 */ /* 0x000fea0003800000 */
.L_x_77:
[----:B------:R-:W0:Y:S01]  /*4300*/  S2R R0, SR_TID.X ;  /* 0x0000000000007919 */ /* 0x000e220000002100 */
[----:B------:R-:W1:Y:S01]  /*4310*/  S2UR UR6, SR_CgaCtaId ;  /* 0x00000000000679c3 */ /* 0x000e620000008800 */
[----:B------:R-:W-:Y:S01]  /*4320*/  FMUL R35, R4, R35 ;  /* 0x0000002304237220 */ /* 0x000fe20000400000 */
[----:B------:R-:W-:Y:S01]  /*4330*/  FMUL R36, R5, R36 ;  /* 0x0000002405247220 */ /* 0x000fe20000400000 */
[----:B------:R-:W-:Y:S01]  /*4340*/  UMOV UR5, 0x400 ;  /* 0x0000040000057882 */ /* 0x000fe20000000000 */
[----:B------:R-:W-:Y:S01]  /*4350*/  FMUL R23, R8, R23 ;  /* 0x0000001708177220 */ /* 0x000fe20000400000 */
        /* <DEDUP_REMOVED lines=13> */
[----:B------:R-:W-:Y:S01]  /*4430*/  SHF.L.U32 R16, R3, 0x8, RZ ;  /* 0x0000000803107819 */ /* 0x000fe200000006ff */
[----:B-1----:R-:W-:Y:S01]  /*4440*/  UPRMT UR5, UR6, 0x654, UR5 ;  /* 0x0000065406057896 */ /* 0x002fe20008000005 */
[----:B0-----:R-:W-:-:S02]  /*4450*/  SHF.L.U32 R4, R0, 0xa, RZ ;  /* 0x0000000a00047819 */ /* 0x001fc400000006ff */
[----:B------:R-:W-:Y:S02]  /*4460*/  SHF.R.U32.HI R0, RZ, 0x6, R0 ;  /* 0x00000006ff007819 */ /* 0x000fe40000011600 */
[----:B------:R-:W-:Y:S02]  /*4470*/  LOP3.LUT R5, R4, 0xc00, RZ, 0xc0, !PT ;  /* 0x00000c0004057812 */ /* 0x000fe400078ec0ff */
[----:B------:R-:W-:Y:S02]  /*4480*/  SGXT.U32 R0, R0, 0x2 ;  /* 0x000000020000781a */ /* 0x000fe40000000000 */
[C---:B------:R-:W-:Y:S02]  /*4490*/  LOP3.LUT R4, R5.reuse, 0x100, RZ, 0xfc, !PT ;  /* 0x0000010005047812 */ /* 0x040fe400078efcff */
[C---:B------:R-:W-:Y:S02]  /*44a0*/  LOP3.LUT R8, R5.reuse, 0x200, RZ, 0xfc, !PT ;  /* 0x0000020005087812 */ /* 0x040fe400078efcff */
[----:B------:R-:W-:-:S02]  /*44b0*/  LOP3.LUT R2, R5, R2, RZ, 0xfc, !PT ;  /* 0x0000000205027212 */ /* 0x000fc400078efcff */
[C---:B------:R-:W-:Y:S02]  /*44c0*/  LOP3.LUT R10, R5.reuse, 0x300, RZ, 0xfc, !PT ;  /* 0x00000300050a7812 */ /* 0x040fe400078efcff */
[----:B------:R-:W-:Y:S02]  /*44d0*/  LEA.HI R5, R5, UR5, RZ, 0x1c ;  /* 0x0000000505057c11 */ /* 0x000fe4000f8fe0ff */
[----:B------:R-:W-:Y:S02]  /*44e0*/  LEA.HI R9, R4, UR5, RZ, 0x1c ;  /* 0x0000000504097c11 */ /* 0x000fe4000f8fe0ff */
[----:B------:R-:W-:Y:S02]  /*44f0*/  LEA.HI R13, R8, UR5, RZ, 0x1c ;  /* 0x00000005080d7c11 */ /* 0x000fe4000f8fe0ff */
[----:B------:R-:W-:Y:S02]  /*4500*/  LEA.HI R17, R10, UR5, RZ, 0x1c ;  /* 0x000000050a117c11 */ /* 0x000fe4000f8fe0ff */
[----:B------:R-:W-:-:S02]  /*4510*/  LEA R4, R2, R5, 0x2 ;  /* 0x0000000502047211 */ /* 0x000fc400078e10ff */
[C---:B------:R-:W-:Y:S02]  /*4520*/  LEA R9, R2.reuse, R9, 0x2 ;  /* 0x0000000902097211 */ /* 0x040fe400078e10ff */
[C---:B------:R-:W-:Y:S01]  /*4530*/  LEA R8, R2.reuse, R13, 0x2 ;  /* 0x0000000d02087211 */ /* 0x040fe200078e10ff */
[----:B------:R0:W-:Y:S01]  /*4540*/  STS [R4], R7 ;  /* 0x0000000704007388 */ /* 0x0001e20000000800 */
[----:B------:R-:W-:Y:S02]  /*4550*/  LEA R17, R2, R17, 0x2 ;  /* 0x0000001102117211 */ /* 0x000fe400078e10ff */
[C---:B------:R-:W-:Y:S01]  /*4560*/  LOP3.LUT R2, R32.reuse, 0x3fc, RZ, 0xc0, !PT ;  /* 0x000003fc20027812 */ /* 0x040fe200078ec0ff */
[----:B------:R1:W-:Y:S01]  /*4570*/  STS [R9+0x400], R6 ;  /* 0x0004000609007388 */ /* 0x0003e20000000800 */
[----:B------:R-:W-:Y:S02]  /*4580*/  SHF.R.U32.HI R5, RZ, 0x4, R32 ;  /* 0x00000004ff057819 */ /* 0x000fe40000011620 */
[----:B------:R-:W-:Y:S01]  /*4590*/  LOP3.LUT R32, R32, 0xfc, RZ, 0xc0, !PT ;  /* 0x000000fc20207812 */ /* 0x000fe200078ec0ff */
[----:B------:R-:W-:Y:S01]  /*45a0*/  STS [R8+0x800], R25 ;  /* 0x0008001908007388 */ /* 0x000fe20000000800 */
[----:B------:R-:W-:-:S02]  /*45b0*/  LOP3.LUT R5, R5, 0x30, RZ, 0xc0, !PT ;  /* 0x0000003005057812 */ /* 0x000fc400078ec0ff */
[C---:B0-----:R-:W-:Y:S01]  /*45c0*/  LOP3.LUT R7, R2.reuse, 0x800, RZ, 0xfc, !PT ;  /* 0x0000080002077812 */ /* 0x041fe200078efcff */
[----:B------:R-:W-:Y:S01]  /*45d0*/  STS [R17+0xc00], R24 ;  /* 0x000c001811007388 */ /* 0x000fe20000000800 */
[----:B------:R-:W-:Y:S02]  /*45e0*/  IADD3 R5, R5, UR5, RZ ;  /* 0x0000000505057c10 */ /* 0x000fe4000fffe0ff */
[----:B-1----:R-:W-:Y:S01]  /*45f0*/  LOP3.LUT R6, R2, 0x400, RZ, 0xfc, !PT ;  /* 0x0000040002067812 */ /* 0x002fe200078efcff */
[----:B------:R-:W-:Y:S01]  /*4600*/  STS [R4+0x100], R33 ;  /* 0x0001002104007388 */ /* 0x000fe20000000800 */
[----:B------:R-:W-:Y:S02]  /*4610*/  SHF.R.U32.HI R7, RZ, 0x4, R7 ;  /* 0x00000004ff077819 */ /* 0x000fe40000011607 */
[----:B------:R-:W-:Y:S01]  /*4620*/  SHF.R.U32.HI R6, RZ, 0x4, R6 ;  /* 0x00000004ff067819 */ /* 0x000fe20000011606 */
[----:B------:R-:W-:Y:S01]  /*4630*/  STS [R9+0x500], R26 ;  /* 0x0005001a09007388 */ /* 0x000fe20000000800 */
[----:B------:R-:W-:-:S02]  /*4640*/  LOP3.LUT R10, R7, 0xb0, RZ, 0xc0, !PT ;  /* 0x000000b0070a7812 */ /* 0x000fc400078ec0ff */
[----:B------:R-:W-:Y:S01]  /*4650*/  LOP3.LUT R6, R6, 0x70, RZ, 0xc0, !PT ;  /* 0x0000007006067812 */ /* 0x000fe200078ec0ff */
[----:B------:R-:W-:Y:S01]  /*4660*/  STS [R8+0x900], R15 ;  /* 0x0009000f08007388 */ /* 0x000fe20000000800 */
[----:B------:R-:W-:Y:S02]  /*4670*/  IADD3 R11, R10, UR5, RZ ;  /* 0x000000050a0b7c10 */ /* 0x000fe4000fffe0ff */
[----:B------:R-:W-:Y:S01]  /*4680*/  IADD3 R7, R6, UR5, RZ ;  /* 0x0000000506077c10 */ /* 0x000fe2000fffe0ff */
[----:B------:R-:W-:Y:S01]  /*4690*/  STS [R17+0xd00], R35 ;  /* 0x000d002311007388 */ /* 0x000fe20000000800 */
[----:B------:R-:W-:Y:S02]  /*46a0*/  LEA R12, R2, R5, 0x2 ;  /* 0x00000005020c7211 */ /* 0x000fe400078e10ff */
[----:B------:R-:W-:Y:S01]  /*46b0*/  PRMT R32, R32, 0x6540, R3 ;  /* 0x0000654020207816 */ /* 0x000fe20000000003 */
[----:B------:R-:W-:Y:S01]  /*46c0*/  STS [R4+0x200], R36 ;  /* 0x0002002404007388 */ /* 0x000fe20000000800 */
[----:B------:R-:W-:-:S02]  /*46d0*/  SHF.R.S32.HI R3, RZ, 0x1f, R16 ;  /* 0x0000001fff037819 */ /* 0x000fc40000011410 */
[----:B------:R-:W-:Y:S01]  /*46e0*/  LOP3.LUT R19, R2, 0xc00, RZ, 0xfc, !PT ;  /* 0x00000c0002137812 */ /* 0x000fe200078efcff */
[----:B------:R-:W-:Y:S01]  /*46f0*/  STS [R9+0x600], R27 ;  /* 0x0006001b09007388 */ /* 0x000fe20000000800 */
[----:B------:R-:W-:Y:S02]  /*4700*/  LEA.HI R3, R3, R32, RZ, 0xa ;  /* 0x0000002003037211 */ /* 0x000fe400078f50ff */
[----:B------:R-:W-:Y:S01]  /*4710*/  SHF.R.U32.HI R19, RZ, 0x4, R19 ;  /* 0x00000004ff137819 */ /* 0x000fe20000011613 */
[----:B------:R-:W-:Y:S01]  /*4720*/  STS [R8+0xa00], R14 ;  /* 0x000a000e08007388 */ /* 0x000fe20000000800 */
[C---:B------:R-:W-:Y:S02]  /*4730*/  SHF.L.U32 R18, R3.reuse, 0xa, RZ ;  /* 0x0000000a03127819 */ /* 0x040fe400000006ff */
[----:B------:R-:W-:Y:S01]  /*4740*/  LOP3.LUT R3, R3, 0xfffffc00, RZ, 0xc0, !PT ;  /* 0xfffffc0003037812 */ /* 0x000fe200078ec0ff */
[----:B------:R-:W-:Y:S01]  /*4750*/  STS [R17+0xe00], R34 ;  /* 0x000e002211007388 */ /* 0x000fe20000000800 */
[----:B------:R-:W-:-:S02]  /*4760*/  LOP3.LUT R18, R18, 0xfff00000, RZ, 0xc0, !PT ;  /* 0xfff0000012127812 */ /* 0x000fc400078ec0ff */
[----:B------:R-:W-:Y:S01]  /*4770*/  LOP3.LUT R0, R0, UR4, RZ, 0xfc, !PT ;  /* 0x0000000400007c12 */ /* 0x000fe2000f8efcff */
[----:B------:R0:W-:Y:S01]  /*4780*/  STS [R4+0x300], R23 ;  /* 0x0003001704007388 */ /* 0x0001e20000000800 */
[----:B------:R-:W-:Y:S02]  /*4790*/  IADD3 R32, R18, R32, -R3 ;  /* 0x0000002012207210 */ /* 0x000fe40007ffe803 */
[C---:B------:R-:W-:Y:S01]  /*47a0*/  LOP3.LUT R18, R0.reuse, 0x8, RZ, 0xfc, !PT ;  /* 0x0000000800127812 */ /* 0x040fe200078efcff */
[----:B------:R1:W-:Y:S01]  /*47b0*/  STS [R9+0x700], R22 ;  /* 0x0007001609007388 */ /* 0x0003e20000000800 */
[C---:B------:R-:W-:Y:S02]  /*47c0*/  LOP3.LUT R3, R0.reuse, 0xc, RZ, 0xfc, !PT ;  /* 0x0000000c00037812 */ /* 0x040fe400078efcff */
[----:B------:R-:W-:Y:S01]  /*47d0*/  ISETP.GE.AND P0, PT, R0, 0x400, PT ;  /* 0x000004000000780c */ /* 0x000fe20003f06270 */
[----:B------:R2:W-:Y:S01]  /*47e0*/  STS [R8+0xb00], R21 ;  /* 0x000b001508007388 */ /* 0x0005e20000000800 */
[----:B------:R-:W-:-:S02]  /*47f0*/  ISETP.GE.AND P2, PT, R18, 0x400, PT ;  /* 0x000004001200780c */ /* 0x000fc40003f46270 */
[C---:B0-----:R-:W-:Y:S01]  /*4800*/  LEA R4, R2.reuse, R11, 0x2 ;  /* 0x0000000b02047211 */ /* 0x041fe200078e10ff */
[----:B------:R0:W-:Y:S01]  /*4810*/  STS [R17+0xf00], R20 ;  /* 0x000f001411007388 */ /* 0x0001e20000000800 */
[----:B------:R-:W-:Y:S01]  /*4820*/  BAR.SYNC.DEFER_BLOCKING 0x0 ;  /* 0x0000000000007b1d */ /* 0x000fe20000010000 */
[----:B-1----:R-:W-:Y:S02]  /*4830*/  LEA R9, R2, R7, 0x2 ;  /* 0x0000000702097211 */ /* 0x002fe400078e10ff */
[----:B--2---:R-:W-:Y:S02]  /*4840*/  LEA R21, R0, R32, 0xa ;  /* 0x0000002000157211 */ /* 0x004fe400078e50ff */
[----:B------:R-:W-:-:S03]  /*4850*/  ISETP.GE.AND P3, PT, R3, 0x400, PT ;  /* 0x000004000300780c */ /* 0x000fc60003f66270 */
[----:B0-----:R-:W0:Y:S01]  /*4860*/  LDC.64 R16, c[0x0][0x238] ;  /* 0x00008e00ff107b82 */ /* 0x001e220000000a00 */
[----:B------:R-:W-:Y:S02]  /*4870*/  LOP3.LUT R20, R19, 0xf0, RZ, 0xc0, !PT ;  /* 0x000000f013147812 */ /* 0x000fe400078ec0ff */
[----:B------:R-:W-:Y:S02]  /*4880*/  LOP3.LUT R19, R0, 0x4, RZ, 0xfc, !PT ;  /* 0x0000000400137812 */ /* 0x000fe400078efcff */
[-C--:B------:R-:W-:Y:S02]  /*4890*/  LEA R25, R18, R32.reuse, 0xa ;  /* 0x0000002012197211 */ /* 0x080fe400078e50ff */
[C---:B------:R-:W-:Y:S02]  /*48a0*/  ISETP.GE.AND P1, PT, R19.reuse, 0x400, PT ;  /* 0x000004001300780c */ /* 0x040fe40003f26270 */
[----:B------:R-:W-:Y:S02]  /*48b0*/  LEA R23, R19, R32, 0xa ;  /* 0x0000002013177211 */ /* 0x000fe400078e50ff */
[----:B------:R-:W-:-:S04]  /*48c0*/  IADD3 R27, R20, UR5, RZ ;  /* 0x00000005141b7c10 */ /* 0x000fc8000fffe0ff */
[----:B------:R-:W-:Y:S01]  /*48d0*/  LEA R27, R2, R27, 0x2 ;  /* 0x0000001b021b7211 */ /* 0x000fe200078e10ff */
[----:B------:R-:W1:Y:S04]  /*48e0*/  LDS.128 R12, [R12] ;  /* 0x000000000c0c7984 */ /* 0x000e680000000c00 */
[----:B------:R-:W2:Y:S01]  /*48f0*/  LDS.128 R8, [R9+0x1000] ;  /* 0x0010000009087984 */ /* 0x000ea20000000c00 */
[----:B0-----:R-:W-:-:S03]  /*4900*/  IMAD.WIDE R18, R21, 0x4, R16 ;  /* 0x0000000415127825 */ /* 0x001fc600078e0210 */
[----:B------:R-:W0:Y:S01]  /*4910*/  LDS.128 R4, [R4+0x2000] ;  /* 0x0020000004047984 */ /* 0x000e220000000c00 */
[----:B------:R-:W-:-:S04]  /*4920*/  IMAD.WIDE R20, R23, 0x4, R16 ;  /* 0x0000000417147825 */ /* 0x000fc800078e0210 */
[----:B------:R-:W-:Y:S01]  /*4930*/  IMAD.WIDE R22, R25, 0x4, R16 ;  /* 0x0000000419167825 */ /* 0x000fe200078e0210 */
[----:B-1----:R1:W-:Y:S04]  /*4940*/  @!P0 STG.E.128 desc[UR8][R18.64], R12 ;  /* 0x0000000c12008986 */ /* 0x0023e8000c101d08 */
[----:B--2---:R1:W-:Y:S04]  /*4950*/  @!P1 STG.E.128 desc[UR8][R20.64], R8 ;  /* 0x0000000814009986 */ /* 0x0043e8000c101d08 */
[----:B0-----:R1:W-:Y:S01]  /*4960*/  @!P2 STG.E.128 desc[UR8][R22.64], R4 ;  /* 0x000000041600a986 */ /* 0x0013e2000c101d08 */
[----:B------:R-:W-:Y:S05]  /*4970*/  @P3 EXIT ;  /* 0x000000000000394d */ /* 0x000fea0003800000 */
[----:B------:R-:W0:Y:S01]  /*4980*/  LDS.128 R24, [R27+0x3000] ;  /* 0x003000001b187984 */ /* 0x000e220000000c00 */
[----:B------:R-:W-:-:S05]  /*4990*/  LEA R3, R3, R32, 0xa ;  /* 0x0000002003037211 */ /* 0x000fca00078e50ff */
[----:B------:R-:W-:-:S05]  /*49a0*/  IMAD.WIDE R16, R3, 0x4, R16 ;  /* 0x0000000403107825 */ /* 0x000fca00078e0210 */
[----:B0-----:R-:W-:Y:S01]  /*49b0*/  STG.E.128 desc[UR8][R16.64], R24 ;  /* 0x0000001810007986 */ /* 0x001fe2000c101d08 */
[----:B------:R-:W-:Y:S05]  /*49c0*/  EXIT ;  /* 0x000000000000794d */ /* 0x000fea0003800000 */
.L_x_80:
[----:B------:R-:W-:-:S00]  /*49d0*/  BRA `(.L_x_80) ;  /* 0xfffffffc00fc7947 */ /* 0x000fc0000383ffff */
[----:B------:R-:W-:-:S00]  /*49e0*/  NOP ;  /* 0x0000000000007918 */ /* 0x000fc00000000000 */
        /* <DEDUP_REMOVED lines=9> */
.L_x_81:


//--------------------- .nv.global.init           --------------------------
	.section	.nv.global.init,"aw",@progbits
.nv.global.init:
	.type		_$_str,@object
	.size		_$_str,(_$_str_$_2 - _$_str)
_$_str:
        /*0000*/ 	.byte	0x5f, 0x5f, 0x43, 0x55, 0x44, 0x41, 0x5f, 0x46, 0x54, 0x5a, 0x00
	.type		_$_str_$_2,@object
	.size		_$_str_$_2,(.L_1 - _$_str_$_2)
_$_str_$_2:
        /*000b*/ 	.byte	0x5f, 0x5f, 0x43, 0x55, 0x44, 0x41, 0x5f, 0x50, 0x52, 0x45, 0x43, 0x5f, 0x53, 0x51, 0x52, 0x54
        /*001b*/ 	.byte	0x00
.L_1:


//--------------------- .nv.shared.triton_poi_fused__native_batch_norm_legit_no_training_mul_softplus_tanh_8 --------------------------
	.section	.nv.shared.triton_poi_fused__native_batch_norm_legit_no_training_mul_softplus_tanh_8,"aw",@nobits
	.sectionflags	@""
	.align	16
	.zero		1024


//--------------------- .nv.constant0.triton_poi_fused__native_batch_norm_legit_no_training_mul_softplus_tanh_8 --------------------------
	.section	.nv.constant0.triton_poi_fused__native_batch_norm_legit_no_training_mul_softplus_tanh_8,"a",@progbits
	.sectionflags	@""
	.align	4
.nv.constant0.triton_poi_fused__native_batch_norm_legit_no_training_mul_softplus_tanh_8:
	.zero		584
